//
// Generated by NVIDIA NVVM Compiler
//
// Compiler Build ID: CL-36424714
// Cuda compilation tools, release 13.0, V13.0.88
// Based on NVVM 20.0.0
//

.version 9.0
.target sm_100
.address_size 64

	// .globl	quantized_matmul_int8_kernel
// _ZZ28quantized_matmul_int8_kernelE2As has been demoted
// _ZZ28quantized_matmul_int8_kernelE2Bs has been demoted
// _ZZ24quantized_softmax_kernelE9block_max has been demoted
// _ZZ24quantized_softmax_kernelE9block_sum has been demoted
// _ZZ26quantized_nax_fused_kernelE9block_max has been demoted
// _ZZ26quantized_nax_fused_kernelE9block_sum has been demoted
.extern .shared .align 16 .b8 shared[];
.extern .shared .align 16 .b8 shared_mem[];

.visible .entry quantized_matmul_int8_kernel(
	.param .u64 .ptr .align 1 quantized_matmul_int8_kernel_param_0,
	.param .u64 .ptr .align 1 quantized_matmul_int8_kernel_param_1,
	.param .u64 .ptr .align 1 quantized_matmul_int8_kernel_param_2,
	.param .u32 quantized_matmul_int8_kernel_param_3,
	.param .u32 quantized_matmul_int8_kernel_param_4,
	.param .u32 quantized_matmul_int8_kernel_param_5
)
{
	.reg .pred 	%p<12>;
	.reg .b16 	%rs<11>;
	.reg .b32 	%r<108>;
	.reg .b64 	%rd<13>;
	// demoted variable
	.shared .align 1 .b8 _ZZ28quantized_matmul_int8_kernelE2As[256];
	// demoted variable
	.shared .align 1 .b8 _ZZ28quantized_matmul_int8_kernelE2Bs[256];
	ld.param.u64 	%rd3, [quantized_matmul_int8_kernel_param_0];
	ld.param.u64 	%rd4, [quantized_matmul_int8_kernel_param_1];
	ld.param.u64 	%rd5, [quantized_matmul_int8_kernel_param_2];
	ld.param.u32 	%r28, [quantized_matmul_int8_kernel_param_3];
	ld.param.u32 	%r29, [quantized_matmul_int8_kernel_param_4];
	ld.param.u32 	%r30, [quantized_matmul_int8_kernel_param_5];
	mov.u32 	%r32, %ctaid.y;
	shl.b32 	%r33, %r32, 4;
	mov.u32 	%r103, %tid.y;
	add.s32 	%r2, %r33, %r103;
	mov.u32 	%r34, %ctaid.x;
	shl.b32 	%r3, %r34, 4;
	mov.u32 	%r101, %tid.x;
	add.s32 	%r5, %r3, %r101;
	add.s32 	%r6, %r30, 15;
	setp.lt.u32 	%p1, %r6, 16;
	mov.b32 	%r107, 0;
	@%p1 bra 	$L__BB0_7;
	shl.b32 	%r36, %r103, 4;
	mov.u32 	%r37, _ZZ28quantized_matmul_int8_kernelE2As;
	add.s32 	%r7, %r37, %r36;
	add.s32 	%r8, %r7, %r101;
	mov.u32 	%r38, _ZZ28quantized_matmul_int8_kernelE2Bs;
	add.s32 	%r10, %r38, %r101;
	add.s32 	%r9, %r10, %r36;
	shr.u32 	%r39, %r6, 4;
	neg.s32 	%r105, %r39;
	mad.lo.s32 	%r40, %r103, %r29, %r101;
	add.s32 	%r104, %r40, %r3;
	shl.b32 	%r13, %r29, 4;
	mad.lo.s32 	%r102, %r30, %r2, %r101;
	cvta.to.global.u64 	%rd1, %rd4;
	cvta.to.global.u64 	%rd2, %rd5;
	mov.b32 	%r107, 0;
$L__BB0_2:
	setp.ge.u32 	%p2, %r2, %r28;
	setp.ge.u32 	%p3, %r101, %r30;
	mov.b16 	%rs9, 0;
	or.pred  	%p4, %p2, %p3;
	@%p4 bra 	$L__BB0_4;
	cvt.u64.u32 	%rd6, %r102;
	add.s64 	%rd7, %rd1, %rd6;
	ld.global.nc.u8 	%rs6, [%rd7];
	cvt.u16.u8 	%rs9, %rs6;
$L__BB0_4:
	setp.ge.u32 	%p5, %r5, %r29;
	st.shared.u8 	[%r8], %rs9;
	setp.ge.u32 	%p6, %r103, %r30;
	mov.b16 	%rs10, 0;
	or.pred  	%p7, %p5, %p6;
	@%p7 bra 	$L__BB0_6;
	cvt.u64.u32 	%rd8, %r104;
	add.s64 	%rd9, %rd2, %rd8;
	ld.global.nc.u8 	%rs8, [%rd9];
	cvt.u16.u8 	%rs10, %rs8;
$L__BB0_6:
	st.shared.u8 	[%r9], %rs10;
	bar.sync 	0;
	ld.shared.u8 	%r41, [%r10+48];
	ld.shared.u8 	%r42, [%r10+32];
	prmt.b32 	%r43, %r42, %r41, 0x3340U;
	ld.shared.u8 	%r44, [%r10+16];
	ld.shared.u8 	%r45, [%r10];
	prmt.b32 	%r46, %r45, %r44, 0x3340U;
	prmt.b32 	%r47, %r46, %r43, 0x5410U;
	ld.shared.u8 	%r48, [%r7+3];
	ld.shared.u8 	%r49, [%r7+2];
	prmt.b32 	%r50, %r49, %r48, 0x3340U;
	ld.shared.u8 	%r51, [%r7+1];
	ld.shared.u8 	%r52, [%r7];
	prmt.b32 	%r53, %r52, %r51, 0x3340U;
	prmt.b32 	%r54, %r53, %r50, 0x5410U;
	dp4a.s32.s32 	%r55, %r47, %r54, %r107;
	ld.shared.u8 	%r56, [%r10+112];
	ld.shared.u8 	%r57, [%r10+96];
	prmt.b32 	%r58, %r57, %r56, 0x3340U;
	ld.shared.u8 	%r59, [%r10+80];
	ld.shared.u8 	%r60, [%r10+64];
	prmt.b32 	%r61, %r60, %r59, 0x3340U;
	prmt.b32 	%r62, %r61, %r58, 0x5410U;
	ld.shared.u8 	%r63, [%r7+7];
	ld.shared.u8 	%r64, [%r7+6];
	prmt.b32 	%r65, %r64, %r63, 0x3340U;
	ld.shared.u8 	%r66, [%r7+5];
	ld.shared.u8 	%r67, [%r7+4];
	prmt.b32 	%r68, %r67, %r66, 0x3340U;
	prmt.b32 	%r69, %r68, %r65, 0x5410U;
	dp4a.s32.s32 	%r70, %r62, %r69, %r55;
	ld.shared.u8 	%r71, [%r10+176];
	ld.shared.u8 	%r72, [%r10+160];
	prmt.b32 	%r73, %r72, %r71, 0x3340U;
	ld.shared.u8 	%r74, [%r10+144];
	ld.shared.u8 	%r75, [%r10+128];
	prmt.b32 	%r76, %r75, %r74, 0x3340U;
	prmt.b32 	%r77, %r76, %r73, 0x5410U;
	ld.shared.u8 	%r78, [%r7+11];
	ld.shared.u8 	%r79, [%r7+10];
	prmt.b32 	%r80, %r79, %r78, 0x3340U;
	ld.shared.u8 	%r81, [%r7+9];
	ld.shared.u8 	%r82, [%r7+8];
	prmt.b32 	%r83, %r82, %r81, 0x3340U;
	prmt.b32 	%r84, %r83, %r80, 0x5410U;
	dp4a.s32.s32 	%r85, %r77, %r84, %r70;
	ld.shared.u8 	%r86, [%r10+240];
	ld.shared.u8 	%r87, [%r10+224];
	prmt.b32 	%r88, %r87, %r86, 0x3340U;
	ld.shared.u8 	%r89, [%r10+208];
	ld.shared.u8 	%r90, [%r10+192];
	prmt.b32 	%r91, %r90, %r89, 0x3340U;
	prmt.b32 	%r92, %r91, %r88, 0x5410U;
	ld.shared.u8 	%r93, [%r7+15];
	ld.shared.u8 	%r94, [%r7+14];
	prmt.b32 	%r95, %r94, %r93, 0x3340U;
	ld.shared.u8 	%r96, [%r7+13];
	ld.shared.u8 	%r97, [%r7+12];
	prmt.b32 	%r98, %r97, %r96, 0x3340U;
	prmt.b32 	%r99, %r98, %r95, 0x5410U;
	dp4a.s32.s32 	%r107, %r92, %r99, %r85;
	bar.sync 	0;
	add.s32 	%r105, %r105, 1;
	setp.ne.s32 	%p8, %r105, 0;
	add.s32 	%r104, %r104, %r13;
	add.s32 	%r103, %r103, 16;
	add.s32 	%r102, %r102, 16;
	add.s32 	%r101, %r101, 16;
	@%p8 bra 	$L__BB0_2;
$L__BB0_7:
	setp.ge.u32 	%p9, %r2, %r28;
	setp.ge.u32 	%p10, %r5, %r29;
	or.pred  	%p11, %p9, %p10;
	@%p11 bra 	$L__BB0_9;
	mad.lo.s32 	%r100, %r29, %r2, %r5;
	cvta.to.global.u64 	%rd10, %rd3;
	mul.wide.u32 	%rd11, %r100, 4;
	add.s64 	%rd12, %rd10, %rd11;
	st.global.u32 	[%rd12], %r107;
$L__BB0_9:
	ret;

}
	// .globl	quantized_attention_scores_kernel
.visible .entry quantized_attention_scores_kernel(
	.param .u64 .ptr .align 1 quantized_attention_scores_kernel_param_0,
	.param .u64 .ptr .align 1 quantized_attention_scores_kernel_param_1,
	.param .u64 .ptr .align 1 quantized_attention_scores_kernel_param_2,
	.param .u32 quantized_attention_scores_kernel_param_3,
	.param .u32 quantized_attention_scores_kernel_param_4,
	.param .u32 quantized_attention_scores_kernel_param_5,
	.param .u32 quantized_attention_scores_kernel_param_6,
	.param .u32 quantized_attention_scores_kernel_param_7
)
{
	.reg .pred 	%p<15>;
	.reg .b16 	%rs<35>;
	.reg .b32 	%r<122>;
	.reg .b64 	%rd<41>;

	ld.param.u64 	%rd12, [quantized_attention_scores_kernel_param_1];
	ld.param.u64 	%rd13, [quantized_attention_scores_kernel_param_2];
	ld.param.u32 	%r33, [quantized_attention_scores_kernel_param_3];
	ld.param.u32 	%r29, [quantized_attention_scores_kernel_param_4];
	ld.param.u32 	%r34, [quantized_attention_scores_kernel_param_5];
	ld.param.u32 	%r31, [quantized_attention_scores_kernel_param_6];
	ld.param.u32 	%r32, [quantized_attention_scores_kernel_param_7];
	cvta.to.global.u64 	%rd1, %rd13;
	cvta.to.global.u64 	%rd2, %rd12;
	mov.u32 	%r1, %ctaid.z;
	div.u32 	%r2, %r1, %r29;
	mov.u32 	%r35, %ctaid.y;
	mov.u32 	%r36, %ntid.y;
	mov.u32 	%r37, %tid.y;
	mad.lo.s32 	%r38, %r35, %r36, %r37;
	mov.u32 	%r39, %ctaid.x;
	mov.u32 	%r40, %ntid.x;
	mov.u32 	%r41, %tid.x;
	mad.lo.s32 	%r4, %r39, %r40, %r41;
	setp.ge.u32 	%p1, %r2, %r33;
	setp.ge.u32 	%p2, %r38, %r34;
	or.pred  	%p3, %p1, %p2;
	setp.ge.u32 	%p4, %r4, %r31;
	or.pred  	%p5, %p4, %p3;
	@%p5 bra 	$L__BB1_14;
	rem.u32 	%r43, %r1, %r29;
	mad.lo.s32 	%r44, %r2, %r29, %r43;
	mul.lo.s32 	%r5, %r44, %r34;
	mul.lo.s32 	%r45, %r5, %r32;
	cvt.u64.u32 	%rd14, %r45;
	mul.lo.s32 	%r46, %r32, %r38;
	cvt.u64.u32 	%rd15, %r46;
	add.s64 	%rd3, %rd14, %rd15;
	mul.lo.s32 	%r47, %r32, %r31;
	mul.lo.s32 	%r48, %r47, %r44;
	cvt.u64.u32 	%rd16, %r48;
	mul.lo.s32 	%r49, %r32, %r4;
	cvt.u64.u32 	%rd17, %r49;
	add.s64 	%rd4, %rd16, %rd17;
	setp.eq.s32 	%p6, %r32, 0;
	mov.b32 	%r121, 0;
	@%p6 bra 	$L__BB1_13;
	and.b32  	%r6, %r32, 7;
	setp.lt.u32 	%p7, %r32, 8;
	mov.b32 	%r116, 0;
	mov.u32 	%r121, %r116;
	@%p7 bra 	$L__BB1_5;
	and.b32  	%r116, %r32, -8;
	neg.s32 	%r110, %r116;
	add.s64 	%rd18, %rd3, %rd2;
	add.s64 	%rd40, %rd18, 3;
	add.s64 	%rd19, %rd4, %rd1;
	add.s64 	%rd39, %rd19, 3;
	mov.b32 	%r121, 0;
$L__BB1_4:
	.pragma "nounroll";
	ld.global.nc.u8 	%rs1, [%rd39];
	cvt.u32.u8 	%r53, %rs1;
	ld.global.nc.u8 	%rs2, [%rd39+-1];
	cvt.u32.u8 	%r54, %rs2;
	prmt.b32 	%r55, %r54, %r53, 0x3340U;
	ld.global.nc.u8 	%rs3, [%rd39+-2];
	cvt.u32.u8 	%r56, %rs3;
	ld.global.nc.u8 	%rs4, [%rd39+-3];
	cvt.u32.u8 	%r57, %rs4;
	prmt.b32 	%r58, %r57, %r56, 0x3340U;
	prmt.b32 	%r59, %r58, %r55, 0x5410U;
	ld.global.nc.u8 	%rs5, [%rd40];
	cvt.u32.u8 	%r60, %rs5;
	ld.global.nc.u8 	%rs6, [%rd40+-1];
	cvt.u32.u8 	%r61, %rs6;
	prmt.b32 	%r62, %r61, %r60, 0x3340U;
	ld.global.nc.u8 	%rs7, [%rd40+-2];
	cvt.u32.u8 	%r63, %rs7;
	ld.global.nc.u8 	%rs8, [%rd40+-3];
	cvt.u32.u8 	%r64, %rs8;
	prmt.b32 	%r65, %r64, %r63, 0x3340U;
	prmt.b32 	%r66, %r65, %r62, 0x5410U;
	dp4a.s32.s32 	%r67, %r59, %r66, %r121;
	ld.global.nc.u8 	%rs9, [%rd39+4];
	cvt.u32.u8 	%r68, %rs9;
	ld.global.nc.u8 	%rs10, [%rd39+3];
	cvt.u32.u8 	%r69, %rs10;
	prmt.b32 	%r70, %r69, %r68, 0x3340U;
	ld.global.nc.u8 	%rs11, [%rd39+2];
	cvt.u32.u8 	%r71, %rs11;
	ld.global.nc.u8 	%rs12, [%rd39+1];
	cvt.u32.u8 	%r72, %rs12;
	prmt.b32 	%r73, %r72, %r71, 0x3340U;
	prmt.b32 	%r74, %r73, %r70, 0x5410U;
	ld.global.nc.u8 	%rs13, [%rd40+4];
	cvt.u32.u8 	%r75, %rs13;
	ld.global.nc.u8 	%rs14, [%rd40+3];
	cvt.u32.u8 	%r76, %rs14;
	prmt.b32 	%r77, %r76, %r75, 0x3340U;
	ld.global.nc.u8 	%rs15, [%rd40+2];
	cvt.u32.u8 	%r78, %rs15;
	ld.global.nc.u8 	%rs16, [%rd40+1];
	cvt.u32.u8 	%r79, %rs16;
	prmt.b32 	%r80, %r79, %r78, 0x3340U;
	prmt.b32 	%r81, %r80, %r77, 0x5410U;
	dp4a.s32.s32 	%r121, %r74, %r81, %r67;
	add.s32 	%r110, %r110, 8;
	add.s64 	%rd40, %rd40, 8;
	add.s64 	%rd39, %rd39, 8;
	setp.ne.s32 	%p8, %r110, 0;
	@%p8 bra 	$L__BB1_4;
$L__BB1_5:
	setp.eq.s32 	%p9, %r6, 0;
	@%p9 bra 	$L__BB1_13;
	and.b32  	%r16, %r32, 3;
	setp.lt.u32 	%p10, %r6, 4;
	@%p10 bra 	$L__BB1_8;
	cvt.u64.u32 	%rd20, %r116;
	add.s64 	%rd21, %rd3, %rd20;
	add.s64 	%rd22, %rd2, %rd21;
	add.s64 	%rd23, %rd4, %rd20;
	add.s64 	%rd24, %rd1, %rd23;
	ld.global.nc.u8 	%rs17, [%rd24+3];
	cvt.u32.u8 	%r83, %rs17;
	ld.global.nc.u8 	%rs18, [%rd24+2];
	cvt.u32.u8 	%r84, %rs18;
	prmt.b32 	%r85, %r84, %r83, 0x3340U;
	ld.global.nc.u8 	%rs19, [%rd24+1];
	cvt.u32.u8 	%r86, %rs19;
	ld.global.nc.u8 	%rs20, [%rd24];
	cvt.u32.u8 	%r87, %rs20;
	prmt.b32 	%r88, %r87, %r86, 0x3340U;
	prmt.b32 	%r89, %r88, %r85, 0x5410U;
	ld.global.nc.u8 	%rs21, [%rd22+3];
	cvt.u32.u8 	%r90, %rs21;
	ld.global.nc.u8 	%rs22, [%rd22+2];
	cvt.u32.u8 	%r91, %rs22;
	prmt.b32 	%r92, %r91, %r90, 0x3340U;
	ld.global.nc.u8 	%rs23, [%rd22+1];
	cvt.u32.u8 	%r93, %rs23;
	ld.global.nc.u8 	%rs24, [%rd22];
	cvt.u32.u8 	%r94, %rs24;
	prmt.b32 	%r95, %r94, %r93, 0x3340U;
	prmt.b32 	%r96, %r95, %r92, 0x5410U;
	dp4a.s32.s32 	%r121, %r89, %r96, %r121;
	add.s32 	%r116, %r116, 4;
$L__BB1_8:
	setp.eq.s32 	%p11, %r16, 0;
	@%p11 bra 	$L__BB1_13;
	setp.eq.s32 	%p12, %r16, 1;
	@%p12 bra 	$L__BB1_11;
	cvt.u64.u32 	%rd25, %r116;
	add.s64 	%rd26, %rd3, %rd25;
	add.s64 	%rd27, %rd2, %rd26;
	add.s64 	%rd28, %rd4, %rd25;
	add.s64 	%rd29, %rd1, %rd28;
	ld.global.nc.u8 	%rs25, [%rd29];
	cvt.s16.s8 	%rs26, %rs25;
	ld.global.nc.u8 	%rs27, [%rd29+1];
	cvt.s16.s8 	%rs28, %rs27;
	mov.b32 	%r98, {%rs26, %rs28};
	ld.global.nc.u8 	%rs29, [%rd27+1];
	cvt.u32.u8 	%r99, %rs29;
	ld.global.nc.u8 	%rs30, [%rd27];
	cvt.u32.u8 	%r100, %rs30;
	prmt.b32 	%r101, %r100, %r99, 0x3340U;
	prmt.b32 	%r102, %r103, %r104, 0x3340U;
	prmt.b32 	%r105, %r101, %r102, 0x5410U;
	dp2a.lo.s32.s32 	%r121, %r98, %r105, %r121;
	add.s32 	%r116, %r116, 2;
$L__BB1_11:
	and.b32  	%r106, %r32, 1;
	setp.eq.b32 	%p13, %r106, 1;
	not.pred 	%p14, %p13;
	@%p14 bra 	$L__BB1_13;
	cvt.u64.u32 	%rd30, %r116;
	add.s64 	%rd31, %rd3, %rd30;
	add.s64 	%rd32, %rd2, %rd31;
	ld.global.nc.u8 	%rs31, [%rd32];
	cvt.s16.s8 	%rs32, %rs31;
	add.s64 	%rd33, %rd4, %rd30;
	add.s64 	%rd34, %rd1, %rd33;
	ld.global.nc.u8 	%rs33, [%rd34];
	cvt.s16.s8 	%rs34, %rs33;
	mul.wide.s16 	%r107, %rs34, %rs32;
	add.s32 	%r121, %r107, %r121;
$L__BB1_13:
	ld.param.u64 	%rd38, [quantized_attention_scores_kernel_param_0];
	add.s32 	%r108, %r5, %r38;
	mad.lo.s32 	%r109, %r108, %r31, %r4;
	cvta.to.global.u64 	%rd35, %rd38;
	mul.wide.u32 	%rd36, %r109, 4;
	add.s64 	%rd37, %rd35, %rd36;
	st.global.u32 	[%rd37], %r121;
$L__BB1_14:
	ret;

}
	// .globl	quantized_softmax_kernel
.visible .entry quantized_softmax_kernel(
	.param .u64 .ptr .align 1 quantized_softmax_kernel_param_0,
	.param .u64 .ptr .align 1 quantized_softmax_kernel_param_1,
	.param .f32 quantized_softmax_kernel_param_2,
	.param .f32 quantized_softmax_kernel_param_3,
	.param .f32 quantized_softmax_kernel_param_4,
	.param .u32 quantized_softmax_kernel_param_5,
	.param .f32 quantized_softmax_kernel_param_6,
	.param .u32 quantized_softmax_kernel_param_7,
	.param .u32 quantized_softmax_kernel_param_8
)
{
	.reg .pred 	%p<10>;
	.reg .b32 	%r<42>;
	.reg .b32 	%f<40>;
	.reg .b64 	%rd<13>;
	// demoted variable
	.shared .align 4 .f32 _ZZ24quantized_softmax_kernelE9block_max;
	// demoted variable
	.shared .align 4 .f32 _ZZ24quantized_softmax_kernelE9block_sum;
	ld.param.u64 	%rd4, [quantized_softmax_kernel_param_0];
	ld.param.u64 	%rd5, [quantized_softmax_kernel_param_1];
	ld.param.f32 	%f8, [quantized_softmax_kernel_param_2];
	ld.param.f32 	%f9, [quantized_softmax_kernel_param_3];
	ld.param.f32 	%f10, [quantized_softmax_kernel_param_4];
	ld.param.u32 	%r14, [quantized_softmax_kernel_param_5];
	ld.param.f32 	%f11, [quantized_softmax_kernel_param_6];
	ld.param.u32 	%r16, [quantized_softmax_kernel_param_7];
	ld.param.u32 	%r15, [quantized_softmax_kernel_param_8];
	mov.u32 	%r1, %ctaid.x;
	mov.u32 	%r41, %tid.x;
	setp.ge.u32 	%p1, %r1, %r16;
	@%p1 bra 	$L__BB2_15;
	mul.lo.s32 	%r18, %r15, %r1;
	cvt.u64.u32 	%rd1, %r18;
	setp.ge.u32 	%p2, %r41, %r15;
	mov.b32 	%r39, -803929351;
	@%p2 bra 	$L__BB2_5;
	mov.u32 	%r3, %ntid.x;
	cvta.to.global.u64 	%rd2, %rd5;
	mov.f32 	%f37, 0fD01502F9;
	mov.u32 	%r21, shared;
	mov.u32 	%r38, %r41;
$L__BB2_3:
	cvt.u64.u32 	%rd6, %r38;
	add.s64 	%rd7, %rd6, %rd1;
	shl.b64 	%rd8, %rd7, 2;
	add.s64 	%rd9, %rd2, %rd8;
	ld.global.nc.u32 	%r19, [%rd9];
	cvt.rn.f32.s32 	%f13, %r19;
	mul.f32 	%f14, %f8, %f13;
	mul.f32 	%f15, %f9, %f14;
	div.rn.f32 	%f16, %f15, %f11;
	shl.b32 	%r20, %r38, 2;
	add.s32 	%r22, %r21, %r20;
	st.shared.f32 	[%r22], %f16;
	max.f32 	%f37, %f37, %f16;
	add.s32 	%r38, %r38, %r3;
	setp.lt.u32 	%p3, %r38, %r15;
	@%p3 bra 	$L__BB2_3;
	mov.b32 	%r39, %f37;
$L__BB2_5:
	setp.ne.s32 	%p4, %r41, 0;
	@%p4 bra 	$L__BB2_7;
	mov.b32 	%r23, -803929351;
	st.shared.u32 	[_ZZ24quantized_softmax_kernelE9block_max], %r23;
$L__BB2_7:
	setp.ge.u32 	%p5, %r41, %r15;
	bar.sync 	0;
	atom.shared.max.s32 	%r24, [_ZZ24quantized_softmax_kernelE9block_max], %r39;
	bar.sync 	0;
	mov.f32 	%f39, 0f00000000;
	@%p5 bra 	$L__BB2_10;
	ld.shared.f32 	%f3, [_ZZ24quantized_softmax_kernelE9block_max];
	mov.f32 	%f39, 0f00000000;
	mov.u32 	%r8, %ntid.x;
	mov.u32 	%r26, shared;
	mov.u32 	%r40, %r41;
$L__BB2_9:
	shl.b32 	%r25, %r40, 2;
	add.s32 	%r27, %r26, %r25;
	ld.shared.f32 	%f19, [%r27];
	sub.f32 	%f20, %f19, %f3;
	fma.rn.f32 	%f21, %f20, 0f3BBB989D, 0f3F000000;
	cvt.sat.f32.f32 	%f22, %f21;
	mov.f32 	%f23, 0f4B400001;
	mov.f32 	%f24, 0f437C0000;
	fma.rm.f32 	%f25, %f22, %f24, %f23;
	add.f32 	%f26, %f25, 0fCB40007F;
	neg.f32 	%f27, %f26;
	fma.rn.f32 	%f28, %f20, 0f3FB8AA3B, %f27;
	fma.rn.f32 	%f29, %f20, 0f32A57060, %f28;
	mov.b32 	%r28, %f25;
	shl.b32 	%r29, %r28, 23;
	mov.b32 	%f30, %r29;
	ex2.approx.ftz.f32 	%f31, %f29;
	mul.f32 	%f32, %f31, %f30;
	st.shared.f32 	[%r27], %f32;
	add.f32 	%f39, %f39, %f32;
	add.s32 	%r40, %r40, %r8;
	setp.lt.u32 	%p6, %r40, %r15;
	@%p6 bra 	$L__BB2_9;
$L__BB2_10:
	setp.ne.s32 	%p7, %r41, 0;
	@%p7 bra 	$L__BB2_12;
	mov.b32 	%r30, 0;
	st.shared.u32 	[_ZZ24quantized_softmax_kernelE9block_sum], %r30;
$L__BB2_12:
	setp.ge.u32 	%p8, %r41, %r15;
	bar.sync 	0;
	atom.shared.add.f32 	%f33, [_ZZ24quantized_softmax_kernelE9block_sum], %f39;
	bar.sync 	0;
	@%p8 bra 	$L__BB2_15;
	ld.shared.f32 	%f7, [_ZZ24quantized_softmax_kernelE9block_sum];
	mov.u32 	%r11, %ntid.x;
	cvta.to.global.u64 	%rd3, %rd4;
	mov.u32 	%r32, shared;
$L__BB2_14:
	shl.b32 	%r31, %r41, 2;
	add.s32 	%r33, %r32, %r31;
	ld.shared.f32 	%f34, [%r33];
	div.rn.f32 	%f35, %f34, %f7;
	div.rn.f32 	%f36, %f35, %f10;
	cvt.rni.s32.f32 	%r34, %f36;
	add.s32 	%r35, %r34, %r14;
	min.s32 	%r36, %r35, 127;
	max.s32 	%r37, %r36, -128;
	cvt.u64.u32 	%rd10, %r41;
	add.s64 	%rd11, %rd10, %rd1;
	add.s64 	%rd12, %rd3, %rd11;
	st.global.u8 	[%rd12], %r37;
	add.s32 	%r41, %r41, %r11;
	setp.lt.u32 	%p9, %r41, %r15;
	@%p9 bra 	$L__BB2_14;
$L__BB2_15:
	ret;

}
	// .globl	quantized_attention_output_kernel
.visible .entry quantized_attention_output_kernel(
	.param .u64 .ptr .align 1 quantized_attention_output_kernel_param_0,
	.param .u64 .ptr .align 1 quantized_attention_output_kernel_param_1,
	.param .u64 .ptr .align 1 quantized_attention_output_kernel_param_2,
	.param .f32 quantized_attention_output_kernel_param_3,
	.param .f32 quantized_attention_output_kernel_param_4,
	.param .u32 quantized_attention_output_kernel_param_5,
	.param .u32 quantized_attention_output_kernel_param_6,
	.param .u32 quantized_attention_output_kernel_param_7,
	.param .u32 quantized_attention_output_kernel_param_8,
	.param .u32 quantized_attention_output_kernel_param_9
)
{
	.reg .pred 	%p<15>;
	.reg .b16 	%rs<62>;
	.reg .b32 	%r<88>;
	.reg .b32 	%f<101>;
	.reg .b64 	%rd<73>;

	ld.param.u64 	%rd9, [quantized_attention_output_kernel_param_1];
	ld.param.u64 	%rd10, [quantized_attention_output_kernel_param_2];
	ld.param.f32 	%f13, [quantized_attention_output_kernel_param_3];
	ld.param.f32 	%f14, [quantized_attention_output_kernel_param_4];
	ld.param.u32 	%r46, [quantized_attention_output_kernel_param_5];
	ld.param.u32 	%r42, [quantized_attention_output_kernel_param_6];
	ld.param.u32 	%r47, [quantized_attention_output_kernel_param_7];
	ld.param.u32 	%r44, [quantized_attention_output_kernel_param_8];
	ld.param.u32 	%r45, [quantized_attention_output_kernel_param_9];
	cvta.to.global.u64 	%rd1, %rd10;
	cvta.to.global.u64 	%rd2, %rd9;
	mov.u32 	%r1, %ctaid.z;
	div.u32 	%r2, %r1, %r42;
	mov.u32 	%r48, %ctaid.y;
	mov.u32 	%r49, %ntid.y;
	mov.u32 	%r50, %tid.y;
	mad.lo.s32 	%r51, %r48, %r49, %r50;
	mov.u32 	%r52, %ctaid.x;
	mov.u32 	%r53, %ntid.x;
	mul.lo.s32 	%r4, %r52, %r53;
	mov.u32 	%r5, %tid.x;
	add.s32 	%r6, %r4, %r5;
	setp.ge.u32 	%p1, %r2, %r46;
	setp.ge.u32 	%p2, %r51, %r47;
	or.pred  	%p3, %p1, %p2;
	setp.ge.u32 	%p4, %r6, %r45;
	or.pred  	%p5, %p4, %p3;
	@%p5 bra 	$L__BB3_14;
	rem.u32 	%r54, %r1, %r42;
	mad.lo.s32 	%r55, %r2, %r42, %r54;
	mul.lo.s32 	%r7, %r55, %r47;
	mul.lo.s32 	%r56, %r7, %r44;
	cvt.u64.u32 	%rd11, %r56;
	mul.lo.s32 	%r57, %r44, %r51;
	cvt.u64.u32 	%rd12, %r57;
	add.s64 	%rd3, %rd11, %rd12;
	mul.lo.s32 	%r58, %r45, %r44;
	mul.lo.s32 	%r59, %r58, %r55;
	cvt.u64.u32 	%rd4, %r59;
	setp.eq.s32 	%p6, %r44, 0;
	mov.f32 	%f100, 0f00000000;
	@%p6 bra 	$L__BB3_13;
	setp.lt.u32 	%p7, %r44, 8;
	mov.f32 	%f100, 0f00000000;
	mov.b32 	%r86, 0;
	@%p7 bra 	$L__BB3_5;
	and.b32  	%r61, %r44, -8;
	neg.s32 	%r84, %r61;
	add.s32 	%r62, %r5, %r45;
	add.s32 	%r83, %r62, %r4;
	shl.b32 	%r63, %r45, 1;
	add.s32 	%r82, %r6, %r63;
	mad.lo.s32 	%r81, %r45, 3, %r6;
	shl.b32 	%r64, %r45, 2;
	add.s32 	%r80, %r6, %r64;
	mad.lo.s32 	%r79, %r45, 5, %r6;
	mad.lo.s32 	%r78, %r45, 6, %r6;
	mad.lo.s32 	%r77, %r45, 7, %r6;
	add.s64 	%rd13, %rd3, %rd2;
	add.s64 	%rd72, %rd13, 3;
	mov.f32 	%f100, 0f00000000;
	mov.u32 	%r76, %r6;
$L__BB3_4:
	.pragma "nounroll";
	and.b32  	%r86, %r44, -8;
	ld.global.nc.u8 	%rs1, [%rd72+-3];
	cvt.s16.s8 	%rs2, %rs1;
	cvt.rn.f32.s16 	%f19, %rs2;
	mul.f32 	%f20, %f13, %f19;
	cvt.u64.u32 	%rd14, %r76;
	add.s64 	%rd15, %rd14, %rd4;
	add.s64 	%rd16, %rd1, %rd15;
	ld.global.nc.u8 	%rs3, [%rd16];
	cvt.s16.s8 	%rs4, %rs3;
	cvt.rn.f32.s16 	%f21, %rs4;
	mul.f32 	%f22, %f14, %f21;
	fma.rn.f32 	%f23, %f20, %f22, %f100;
	ld.global.nc.u8 	%rs5, [%rd72+-2];
	cvt.s16.s8 	%rs6, %rs5;
	cvt.rn.f32.s16 	%f24, %rs6;
	mul.f32 	%f25, %f13, %f24;
	cvt.u64.u32 	%rd17, %r83;
	add.s64 	%rd18, %rd17, %rd4;
	add.s64 	%rd19, %rd1, %rd18;
	ld.global.nc.u8 	%rs7, [%rd19];
	cvt.s16.s8 	%rs8, %rs7;
	cvt.rn.f32.s16 	%f26, %rs8;
	mul.f32 	%f27, %f14, %f26;
	fma.rn.f32 	%f28, %f25, %f27, %f23;
	ld.global.nc.u8 	%rs9, [%rd72+-1];
	cvt.s16.s8 	%rs10, %rs9;
	cvt.rn.f32.s16 	%f29, %rs10;
	mul.f32 	%f30, %f13, %f29;
	cvt.u64.u32 	%rd20, %r82;
	add.s64 	%rd21, %rd20, %rd4;
	add.s64 	%rd22, %rd1, %rd21;
	ld.global.nc.u8 	%rs11, [%rd22];
	cvt.s16.s8 	%rs12, %rs11;
	cvt.rn.f32.s16 	%f31, %rs12;
	mul.f32 	%f32, %f14, %f31;
	fma.rn.f32 	%f33, %f30, %f32, %f28;
	ld.global.nc.u8 	%rs13, [%rd72];
	cvt.s16.s8 	%rs14, %rs13;
	cvt.rn.f32.s16 	%f34, %rs14;
	mul.f32 	%f35, %f13, %f34;
	cvt.u64.u32 	%rd23, %r81;
	add.s64 	%rd24, %rd23, %rd4;
	add.s64 	%rd25, %rd1, %rd24;
	ld.global.nc.u8 	%rs15, [%rd25];
	cvt.s16.s8 	%rs16, %rs15;
	cvt.rn.f32.s16 	%f36, %rs16;
	mul.f32 	%f37, %f14, %f36;
	fma.rn.f32 	%f38, %f35, %f37, %f33;
	ld.global.nc.u8 	%rs17, [%rd72+1];
	cvt.s16.s8 	%rs18, %rs17;
	cvt.rn.f32.s16 	%f39, %rs18;
	mul.f32 	%f40, %f13, %f39;
	cvt.u64.u32 	%rd26, %r80;
	add.s64 	%rd27, %rd26, %rd4;
	add.s64 	%rd28, %rd1, %rd27;
	ld.global.nc.u8 	%rs19, [%rd28];
	cvt.s16.s8 	%rs20, %rs19;
	cvt.rn.f32.s16 	%f41, %rs20;
	mul.f32 	%f42, %f14, %f41;
	fma.rn.f32 	%f43, %f40, %f42, %f38;
	ld.global.nc.u8 	%rs21, [%rd72+2];
	cvt.s16.s8 	%rs22, %rs21;
	cvt.rn.f32.s16 	%f44, %rs22;
	mul.f32 	%f45, %f13, %f44;
	cvt.u64.u32 	%rd29, %r79;
	add.s64 	%rd30, %rd29, %rd4;
	add.s64 	%rd31, %rd1, %rd30;
	ld.global.nc.u8 	%rs23, [%rd31];
	cvt.s16.s8 	%rs24, %rs23;
	cvt.rn.f32.s16 	%f46, %rs24;
	mul.f32 	%f47, %f14, %f46;
	fma.rn.f32 	%f48, %f45, %f47, %f43;
	ld.global.nc.u8 	%rs25, [%rd72+3];
	cvt.s16.s8 	%rs26, %rs25;
	cvt.rn.f32.s16 	%f49, %rs26;
	mul.f32 	%f50, %f13, %f49;
	cvt.u64.u32 	%rd32, %r78;
	add.s64 	%rd33, %rd32, %rd4;
	add.s64 	%rd34, %rd1, %rd33;
	ld.global.nc.u8 	%rs27, [%rd34];
	cvt.s16.s8 	%rs28, %rs27;
	cvt.rn.f32.s16 	%f51, %rs28;
	mul.f32 	%f52, %f14, %f51;
	fma.rn.f32 	%f53, %f50, %f52, %f48;
	ld.global.nc.u8 	%rs29, [%rd72+4];
	cvt.s16.s8 	%rs30, %rs29;
	cvt.rn.f32.s16 	%f54, %rs30;
	mul.f32 	%f55, %f13, %f54;
	cvt.u64.u32 	%rd35, %r77;
	add.s64 	%rd36, %rd35, %rd4;
	add.s64 	%rd37, %rd1, %rd36;
	ld.global.nc.u8 	%rs31, [%rd37];
	cvt.s16.s8 	%rs32, %rs31;
	cvt.rn.f32.s16 	%f56, %rs32;
	mul.f32 	%f57, %f14, %f56;
	fma.rn.f32 	%f100, %f55, %f57, %f53;
	add.s32 	%r84, %r84, 8;
	shl.b32 	%r65, %r45, 3;
	add.s32 	%r83, %r83, %r65;
	add.s32 	%r82, %r82, %r65;
	add.s32 	%r81, %r81, %r65;
	add.s32 	%r80, %r80, %r65;
	add.s32 	%r79, %r79, %r65;
	add.s32 	%r78, %r78, %r65;
	add.s32 	%r77, %r77, %r65;
	add.s32 	%r76, %r76, %r65;
	add.s64 	%rd72, %rd72, 8;
	setp.ne.s32 	%p8, %r84, 0;
	@%p8 bra 	$L__BB3_4;
$L__BB3_5:
	and.b32  	%r36, %r44, 7;
	setp.eq.s32 	%p9, %r36, 0;
	@%p9 bra 	$L__BB3_13;
	and.b32  	%r37, %r44, 3;
	setp.lt.u32 	%p10, %r36, 4;
	@%p10 bra 	$L__BB3_8;
	cvt.u64.u32 	%rd38, %r86;
	add.s64 	%rd39, %rd3, %rd38;
	add.s64 	%rd40, %rd2, %rd39;
	ld.global.nc.u8 	%rs33, [%rd40];
	cvt.s16.s8 	%rs34, %rs33;
	cvt.rn.f32.s16 	%f59, %rs34;
	mul.f32 	%f60, %f13, %f59;
	mad.lo.s32 	%r66, %r86, %r45, %r6;
	cvt.u64.u32 	%rd41, %r66;
	add.s64 	%rd42, %rd41, %rd4;
	add.s64 	%rd43, %rd1, %rd42;
	ld.global.nc.u8 	%rs35, [%rd43];
	cvt.s16.s8 	%rs36, %rs35;
	cvt.rn.f32.s16 	%f61, %rs36;
	mul.f32 	%f62, %f14, %f61;
	fma.rn.f32 	%f63, %f60, %f62, %f100;
	ld.global.nc.u8 	%rs37, [%rd40+1];
	cvt.s16.s8 	%rs38, %rs37;
	cvt.rn.f32.s16 	%f64, %rs38;
	mul.f32 	%f65, %f13, %f64;
	add.s32 	%r67, %r66, %r45;
	cvt.u64.u32 	%rd44, %r67;
	add.s64 	%rd45, %rd44, %rd4;
	add.s64 	%rd46, %rd1, %rd45;
	ld.global.nc.u8 	%rs39, [%rd46];
	cvt.s16.s8 	%rs40, %rs39;
	cvt.rn.f32.s16 	%f66, %rs40;
	mul.f32 	%f67, %f14, %f66;
	fma.rn.f32 	%f68, %f65, %f67, %f63;
	ld.global.nc.u8 	%rs41, [%rd40+2];
	cvt.s16.s8 	%rs42, %rs41;
	cvt.rn.f32.s16 	%f69, %rs42;
	mul.f32 	%f70, %f13, %f69;
	add.s32 	%r68, %r67, %r45;
	cvt.u64.u32 	%rd47, %r68;
	add.s64 	%rd48, %rd47, %rd4;
	add.s64 	%rd49, %rd1, %rd48;
	ld.global.nc.u8 	%rs43, [%rd49];
	cvt.s16.s8 	%rs44, %rs43;
	cvt.rn.f32.s16 	%f71, %rs44;
	mul.f32 	%f72, %f14, %f71;
	fma.rn.f32 	%f73, %f70, %f72, %f68;
	ld.global.nc.u8 	%rs45, [%rd40+3];
	cvt.s16.s8 	%rs46, %rs45;
	cvt.rn.f32.s16 	%f74, %rs46;
	mul.f32 	%f75, %f13, %f74;
	add.s32 	%r69, %r68, %r45;
	cvt.u64.u32 	%rd50, %r69;
	add.s64 	%rd51, %rd50, %rd4;
	add.s64 	%rd52, %rd1, %rd51;
	ld.global.nc.u8 	%rs47, [%rd52];
	cvt.s16.s8 	%rs48, %rs47;
	cvt.rn.f32.s16 	%f76, %rs48;
	mul.f32 	%f77, %f14, %f76;
	fma.rn.f32 	%f100, %f75, %f77, %f73;
	add.s32 	%r86, %r86, 4;
$L__BB3_8:
	setp.eq.s32 	%p11, %r37, 0;
	@%p11 bra 	$L__BB3_13;
	setp.eq.s32 	%p12, %r37, 1;
	@%p12 bra 	$L__BB3_11;
	cvt.u64.u32 	%rd53, %r86;
	add.s64 	%rd54, %rd3, %rd53;
	add.s64 	%rd55, %rd2, %rd54;
	ld.global.nc.u8 	%rs49, [%rd55];
	cvt.s16.s8 	%rs50, %rs49;
	cvt.rn.f32.s16 	%f79, %rs50;
	mul.f32 	%f80, %f13, %f79;
	mad.lo.s32 	%r70, %r86, %r45, %r6;
	cvt.u64.u32 	%rd56, %r70;
	add.s64 	%rd57, %rd56, %rd4;
	add.s64 	%rd58, %rd1, %rd57;
	ld.global.nc.u8 	%rs51, [%rd58];
	cvt.s16.s8 	%rs52, %rs51;
	cvt.rn.f32.s16 	%f81, %rs52;
	mul.f32 	%f82, %f14, %f81;
	fma.rn.f32 	%f83, %f80, %f82, %f100;
	ld.global.nc.u8 	%rs53, [%rd55+1];
	cvt.s16.s8 	%rs54, %rs53;
	cvt.rn.f32.s16 	%f84, %rs54;
	mul.f32 	%f85, %f13, %f84;
	add.s32 	%r71, %r70, %r45;
	cvt.u64.u32 	%rd59, %r71;
	add.s64 	%rd60, %rd59, %rd4;
	add.s64 	%rd61, %rd1, %rd60;
	ld.global.nc.u8 	%rs55, [%rd61];
	cvt.s16.s8 	%rs56, %rs55;
	cvt.rn.f32.s16 	%f86, %rs56;
	mul.f32 	%f87, %f14, %f86;
	fma.rn.f32 	%f100, %f85, %f87, %f83;
	add.s32 	%r86, %r86, 2;
$L__BB3_11:
	and.b32  	%r72, %r44, 1;
	setp.eq.b32 	%p13, %r72, 1;
	not.pred 	%p14, %p13;
	@%p14 bra 	$L__BB3_13;
	cvt.u64.u32 	%rd62, %r86;
	add.s64 	%rd63, %rd3, %rd62;
	add.s64 	%rd64, %rd2, %rd63;
	ld.global.nc.u8 	%rs57, [%rd64];
	cvt.s16.s8 	%rs58, %rs57;
	cvt.rn.f32.s16 	%f88, %rs58;
	mul.f32 	%f89, %f13, %f88;
	mad.lo.s32 	%r73, %r86, %r45, %r6;
	cvt.u64.u32 	%rd65, %r73;
	add.s64 	%rd66, %rd65, %rd4;
	add.s64 	%rd67, %rd1, %rd66;
	ld.global.nc.u8 	%rs59, [%rd67];
	cvt.s16.s8 	%rs60, %rs59;
	cvt.rn.f32.s16 	%f90, %rs60;
	mul.f32 	%f91, %f14, %f90;
	fma.rn.f32 	%f100, %f89, %f91, %f100;
$L__BB3_13:
	ld.param.u64 	%rd71, [quantized_attention_output_kernel_param_0];
	add.s32 	%r74, %r7, %r51;
	mad.lo.s32 	%r75, %r74, %r45, %r6;
	// begin inline asm
	{  cvt.rn.f16.f32 %rs61, %f100;}

	// end inline asm
	cvta.to.global.u64 	%rd68, %rd71;
	mul.wide.u32 	%rd69, %r75, 2;
	add.s64 	%rd70, %rd68, %rd69;
	st.global.u16 	[%rd70], %rs61;
$L__BB3_14:
	ret;

}
	// .globl	quantized_nax_fused_kernel
.visible .entry quantized_nax_fused_kernel(
	.param .u64 .ptr .align 1 quantized_nax_fused_kernel_param_0,
	.param .u64 .ptr .align 1 quantized_nax_fused_kernel_param_1,
	.param .u64 .ptr .align 1 quantized_nax_fused_kernel_param_2,
	.param .u64 .ptr .align 1 quantized_nax_fused_kernel_param_3,
	.param .u64 .ptr .align 1 quantized_nax_fused_kernel_param_4,
	.param .u64 .ptr .align 1 quantized_nax_fused_kernel_param_5,
	.param .u64 .ptr .align 1 quantized_nax_fused_kernel_param_6,
	.param .f32 quantized_nax_fused_kernel_param_7,
	.param .u32 quantized_nax_fused_kernel_param_8,
	.param .u32 quantized_nax_fused_kernel_param_9,
	.param .u32 quantized_nax_fused_kernel_param_10,
	.param .u32 quantized_nax_fused_kernel_param_11
)
{
	.reg .pred 	%p<44>;
	.reg .b16 	%rs<66>;
	.reg .b32 	%r<253>;
	.reg .b32 	%f<150>;
	.reg .b64 	%rd<89>;
	// demoted variable
	.shared .align 4 .f32 _ZZ26quantized_nax_fused_kernelE9block_max;
	// demoted variable
	.shared .align 4 .f32 _ZZ26quantized_nax_fused_kernelE9block_sum;
	ld.param.u64 	%rd11, [quantized_nax_fused_kernel_param_1];
	ld.param.u64 	%rd12, [quantized_nax_fused_kernel_param_2];
	ld.param.u64 	%rd13, [quantized_nax_fused_kernel_param_3];
	ld.param.u64 	%rd8, [quantized_nax_fused_kernel_param_4];
	ld.param.u64 	%rd9, [quantized_nax_fused_kernel_param_5];
	ld.param.f32 	%f26, [quantized_nax_fused_kernel_param_7];
	ld.param.u32 	%r94, [quantized_nax_fused_kernel_param_8];
	ld.param.u32 	%r91, [quantized_nax_fused_kernel_param_9];
	ld.param.u32 	%r92, [quantized_nax_fused_kernel_param_10];
	ld.param.u32 	%r93, [quantized_nax_fused_kernel_param_11];
	cvta.to.global.u64 	%rd1, %rd12;
	cvta.to.global.u64 	%rd2, %rd11;
	cvta.to.global.u64 	%rd3, %rd13;
	mov.u32 	%r1, %ctaid.z;
	div.u32 	%r2, %r1, %r91;
	mov.u32 	%r3, %ctaid.y;
	setp.ge.u32 	%p1, %r2, %r94;
	setp.ge.u32 	%p2, %r3, %r92;
	or.pred  	%p3, %p2, %p1;
	@%p3 bra 	$L__BB4_49;
	cvta.to.global.u64 	%rd14, %rd8;
	cvta.to.global.u64 	%rd15, %rd9;
	mov.u32 	%r239, %tid.x;
	rem.u32 	%r95, %r1, %r91;
	mad.lo.s32 	%r96, %r2, %r91, %r95;
	mul.lo.s32 	%r97, %r93, %r92;
	mul.lo.s32 	%r98, %r97, %r96;
	cvt.u64.u32 	%rd4, %r98;
	mul.lo.s32 	%r5, %r93, %r3;
	cvt.u64.u32 	%rd16, %r5;
	add.s64 	%rd5, %rd4, %rd16;
	ld.global.nc.f32 	%f27, [%rd14];
	ld.global.nc.f32 	%f28, [%rd15];
	mul.f32 	%f29, %f27, %f28;
	cvt.rn.f32.u32 	%f30, %r93;
	sqrt.rn.f32 	%f31, %f30;
	div.rn.f32 	%f32, %f29, %f31;
	div.rn.f32 	%f1, %f32, %f26;
	setp.ge.u32 	%p4, %r239, %r92;
	@%p4 bra 	$L__BB4_18;
	setp.ne.s32 	%p5, %r93, 0;
	mov.u32 	%r6, %ntid.x;
	@%p5 bra 	$L__BB4_5;
	mul.f32 	%f2, %f1, 0f00000000;
	mov.u32 	%r162, shared_mem;
	mov.u32 	%r222, %r239;
$L__BB4_4:
	shl.b32 	%r161, %r222, 2;
	add.s32 	%r163, %r162, %r161;
	st.shared.f32 	[%r163], %f2;
	add.s32 	%r222, %r222, %r6;
	setp.lt.u32 	%p14, %r222, %r92;
	@%p14 bra 	$L__BB4_4;
	bra.uni 	$L__BB4_18;
$L__BB4_5:
	and.b32  	%r9, %r93, 7;
	and.b32  	%r10, %r93, 3;
	and.b32  	%r11, %r93, -8;
	and.b32  	%r12, %r93, 1;
	prmt.b32 	%r153, %r154, %r155, 0x3340U;
	mov.u32 	%r223, %r239;
$L__BB4_6:
	setp.lt.u32 	%p6, %r93, 8;
	mul.lo.s32 	%r101, %r223, %r93;
	cvt.u64.u32 	%rd17, %r101;
	add.s64 	%rd6, %rd17, %rd4;
	mov.b32 	%r230, 0;
	mov.u32 	%r235, %r230;
	@%p6 bra 	$L__BB4_9;
	mov.b32 	%r224, 0;
	mov.u32 	%r235, %r224;
$L__BB4_8:
	.pragma "nounroll";
	cvt.u64.u32 	%rd18, %r224;
	add.s64 	%rd19, %rd5, %rd18;
	add.s64 	%rd20, %rd2, %rd19;
	add.s64 	%rd21, %rd6, %rd18;
	add.s64 	%rd22, %rd1, %rd21;
	ld.global.nc.u8 	%rs1, [%rd22+3];
	cvt.u32.u8 	%r103, %rs1;
	ld.global.nc.u8 	%rs2, [%rd22+2];
	cvt.u32.u8 	%r104, %rs2;
	prmt.b32 	%r105, %r104, %r103, 0x3340U;
	ld.global.nc.u8 	%rs3, [%rd22+1];
	cvt.u32.u8 	%r106, %rs3;
	ld.global.nc.u8 	%rs4, [%rd22];
	cvt.u32.u8 	%r107, %rs4;
	prmt.b32 	%r108, %r107, %r106, 0x3340U;
	prmt.b32 	%r109, %r108, %r105, 0x5410U;
	ld.global.nc.u8 	%rs5, [%rd20+3];
	cvt.u32.u8 	%r110, %rs5;
	ld.global.nc.u8 	%rs6, [%rd20+2];
	cvt.u32.u8 	%r111, %rs6;
	prmt.b32 	%r112, %r111, %r110, 0x3340U;
	ld.global.nc.u8 	%rs7, [%rd20+1];
	cvt.u32.u8 	%r113, %rs7;
	ld.global.nc.u8 	%rs8, [%rd20];
	cvt.u32.u8 	%r114, %rs8;
	prmt.b32 	%r115, %r114, %r113, 0x3340U;
	prmt.b32 	%r116, %r115, %r112, 0x5410U;
	dp4a.s32.s32 	%r117, %r109, %r116, %r235;
	ld.global.nc.u8 	%rs9, [%rd22+7];
	cvt.u32.u8 	%r118, %rs9;
	ld.global.nc.u8 	%rs10, [%rd22+6];
	cvt.u32.u8 	%r119, %rs10;
	prmt.b32 	%r120, %r119, %r118, 0x3340U;
	ld.global.nc.u8 	%rs11, [%rd22+5];
	cvt.u32.u8 	%r121, %rs11;
	ld.global.nc.u8 	%rs12, [%rd22+4];
	cvt.u32.u8 	%r122, %rs12;
	prmt.b32 	%r123, %r122, %r121, 0x3340U;
	prmt.b32 	%r124, %r123, %r120, 0x5410U;
	ld.global.nc.u8 	%rs13, [%rd20+7];
	cvt.u32.u8 	%r125, %rs13;
	ld.global.nc.u8 	%rs14, [%rd20+6];
	cvt.u32.u8 	%r126, %rs14;
	prmt.b32 	%r127, %r126, %r125, 0x3340U;
	ld.global.nc.u8 	%rs15, [%rd20+5];
	cvt.u32.u8 	%r128, %rs15;
	ld.global.nc.u8 	%rs16, [%rd20+4];
	cvt.u32.u8 	%r129, %rs16;
	prmt.b32 	%r130, %r129, %r128, 0x3340U;
	prmt.b32 	%r131, %r130, %r127, 0x5410U;
	dp4a.s32.s32 	%r235, %r124, %r131, %r117;
	add.s32 	%r224, %r224, 8;
	setp.ne.s32 	%p7, %r224, %r11;
	mov.u32 	%r230, %r11;
	@%p7 bra 	$L__BB4_8;
$L__BB4_9:
	setp.eq.s32 	%p8, %r9, 0;
	@%p8 bra 	$L__BB4_17;
	add.s32 	%r133, %r9, -1;
	setp.lt.u32 	%p9, %r133, 3;
	@%p9 bra 	$L__BB4_12;
	cvt.u64.u32 	%rd23, %r230;
	add.s64 	%rd24, %rd5, %rd23;
	add.s64 	%rd25, %rd2, %rd24;
	add.s64 	%rd26, %rd6, %rd23;
	add.s64 	%rd27, %rd1, %rd26;
	ld.global.nc.u8 	%rs17, [%rd27+3];
	cvt.u32.u8 	%r134, %rs17;
	ld.global.nc.u8 	%rs18, [%rd27+2];
	cvt.u32.u8 	%r135, %rs18;
	prmt.b32 	%r136, %r135, %r134, 0x3340U;
	ld.global.nc.u8 	%rs19, [%rd27+1];
	cvt.u32.u8 	%r137, %rs19;
	ld.global.nc.u8 	%rs20, [%rd27];
	cvt.u32.u8 	%r138, %rs20;
	prmt.b32 	%r139, %r138, %r137, 0x3340U;
	prmt.b32 	%r140, %r139, %r136, 0x5410U;
	ld.global.nc.u8 	%rs21, [%rd25+3];
	cvt.u32.u8 	%r141, %rs21;
	ld.global.nc.u8 	%rs22, [%rd25+2];
	cvt.u32.u8 	%r142, %rs22;
	prmt.b32 	%r143, %r142, %r141, 0x3340U;
	ld.global.nc.u8 	%rs23, [%rd25+1];
	cvt.u32.u8 	%r144, %rs23;
	ld.global.nc.u8 	%rs24, [%rd25];
	cvt.u32.u8 	%r145, %rs24;
	prmt.b32 	%r146, %r145, %r144, 0x3340U;
	prmt.b32 	%r147, %r146, %r143, 0x5410U;
	dp4a.s32.s32 	%r235, %r140, %r147, %r235;
	add.s32 	%r230, %r230, 4;
$L__BB4_12:
	setp.eq.s32 	%p10, %r10, 0;
	@%p10 bra 	$L__BB4_17;
	setp.eq.s32 	%p11, %r10, 1;
	@%p11 bra 	$L__BB4_15;
	cvt.u64.u32 	%rd28, %r230;
	add.s64 	%rd29, %rd5, %rd28;
	add.s64 	%rd30, %rd2, %rd29;
	add.s64 	%rd31, %rd6, %rd28;
	add.s64 	%rd32, %rd1, %rd31;
	ld.global.nc.u8 	%rs25, [%rd32];
	cvt.s16.s8 	%rs26, %rs25;
	ld.global.nc.u8 	%rs27, [%rd32+1];
	cvt.s16.s8 	%rs28, %rs27;
	mov.b32 	%r149, {%rs26, %rs28};
	ld.global.nc.u8 	%rs29, [%rd30+1];
	cvt.u32.u8 	%r150, %rs29;
	ld.global.nc.u8 	%rs30, [%rd30];
	cvt.u32.u8 	%r151, %rs30;
	prmt.b32 	%r152, %r151, %r150, 0x3340U;
	prmt.b32 	%r156, %r152, %r153, 0x5410U;
	dp2a.lo.s32.s32 	%r235, %r149, %r156, %r235;
	add.s32 	%r230, %r230, 2;
$L__BB4_15:
	setp.eq.s32 	%p12, %r12, 0;
	@%p12 bra 	$L__BB4_17;
	cvt.u64.u32 	%rd33, %r230;
	add.s64 	%rd34, %rd5, %rd33;
	add.s64 	%rd35, %rd2, %rd34;
	ld.global.nc.u8 	%rs31, [%rd35];
	cvt.s16.s8 	%rs32, %rs31;
	add.s64 	%rd36, %rd6, %rd33;
	add.s64 	%rd37, %rd1, %rd36;
	ld.global.nc.u8 	%rs33, [%rd37];
	cvt.s16.s8 	%rs34, %rs33;
	mul.wide.s16 	%r157, %rs34, %rs32;
	add.s32 	%r235, %r157, %r235;
$L__BB4_17:
	cvt.rn.f32.s32 	%f33, %r235;
	mul.f32 	%f34, %f1, %f33;
	shl.b32 	%r158, %r223, 2;
	mov.u32 	%r159, shared_mem;
	add.s32 	%r160, %r159, %r158;
	st.shared.f32 	[%r160], %f34;
	add.s32 	%r223, %r223, %r6;
	setp.lt.u32 	%p13, %r223, %r92;
	@%p13 bra 	$L__BB4_6;
$L__BB4_18:
	setp.ge.u32 	%p15, %r239, %r92;
	bar.sync 	0;
	mov.f32 	%f139, 0fD01502F9;
	@%p15 bra 	$L__BB4_21;
	mov.f32 	%f139, 0fD01502F9;
	mov.u32 	%r34, %ntid.x;
	mov.u32 	%r165, shared_mem;
	mov.u32 	%r236, %r239;
$L__BB4_20:
	shl.b32 	%r164, %r236, 2;
	add.s32 	%r166, %r165, %r164;
	ld.shared.f32 	%f37, [%r166];
	max.f32 	%f139, %f139, %f37;
	add.s32 	%r236, %r236, %r34;
	setp.lt.u32 	%p16, %r236, %r92;
	@%p16 bra 	$L__BB4_20;
$L__BB4_21:
	setp.ne.s32 	%p17, %r239, 0;
	@%p17 bra 	$L__BB4_23;
	mov.b32 	%r167, -803929351;
	st.shared.u32 	[_ZZ26quantized_nax_fused_kernelE9block_max], %r167;
$L__BB4_23:
	bar.sync 	0;
	mov.b32 	%r168, %f139;
	shfl.sync.down.b32	%r169|%p18, %r168, 16, 31, -1;
	mov.b32 	%f38, %r169;
	max.f32 	%f39, %f139, %f38;
	mov.b32 	%r170, %f39;
	shfl.sync.down.b32	%r171|%p19, %r170, 8, 31, -1;
	mov.b32 	%f40, %r171;
	max.f32 	%f41, %f39, %f40;
	mov.b32 	%r172, %f41;
	shfl.sync.down.b32	%r173|%p20, %r172, 4, 31, -1;
	mov.b32 	%f42, %r173;
	max.f32 	%f43, %f41, %f42;
	mov.b32 	%r174, %f43;
	shfl.sync.down.b32	%r175|%p21, %r174, 2, 31, -1;
	mov.b32 	%f44, %r175;
	max.f32 	%f45, %f43, %f44;
	mov.b32 	%r176, %f45;
	shfl.sync.down.b32	%r177|%p22, %r176, 1, 31, -1;
	mov.b32 	%f46, %r177;
	max.f32 	%f6, %f45, %f46;
	and.b32  	%r37, %r239, 31;
	setp.ne.s32 	%p23, %r37, 0;
	@%p23 bra 	$L__BB4_25;
	mov.b32 	%r178, %f6;
	atom.shared.max.s32 	%r179, [_ZZ26quantized_nax_fused_kernelE9block_max], %r178;
$L__BB4_25:
	setp.ge.u32 	%p24, %r239, %r92;
	bar.sync 	0;
	mov.f32 	%f141, 0f00000000;
	@%p24 bra 	$L__BB4_28;
	ld.shared.f32 	%f7, [_ZZ26quantized_nax_fused_kernelE9block_max];
	mov.f32 	%f141, 0f00000000;
	mov.u32 	%r38, %ntid.x;
	mov.u32 	%r181, shared_mem;
	mov.u32 	%r237, %r239;
$L__BB4_27:
	shl.b32 	%r180, %r237, 2;
	add.s32 	%r182, %r181, %r180;
	ld.shared.f32 	%f49, [%r182];
	sub.f32 	%f50, %f49, %f7;
	fma.rn.f32 	%f51, %f50, 0f3BBB989D, 0f3F000000;
	cvt.sat.f32.f32 	%f52, %f51;
	mov.f32 	%f53, 0f4B400001;
	mov.f32 	%f54, 0f437C0000;
	fma.rm.f32 	%f55, %f52, %f54, %f53;
	add.f32 	%f56, %f55, 0fCB40007F;
	neg.f32 	%f57, %f56;
	fma.rn.f32 	%f58, %f50, 0f3FB8AA3B, %f57;
	fma.rn.f32 	%f59, %f50, 0f32A57060, %f58;
	mov.b32 	%r183, %f55;
	shl.b32 	%r184, %r183, 23;
	mov.b32 	%f60, %r184;
	ex2.approx.ftz.f32 	%f61, %f59;
	mul.f32 	%f62, %f61, %f60;
	st.shared.f32 	[%r182], %f62;
	add.f32 	%f141, %f141, %f62;
	add.s32 	%r237, %r237, %r38;
	setp.lt.u32 	%p25, %r237, %r92;
	@%p25 bra 	$L__BB4_27;
$L__BB4_28:
	setp.ne.s32 	%p26, %r239, 0;
	mov.b32 	%r185, %f141;
	shfl.sync.down.b32	%r186|%p27, %r185, 16, 31, -1;
	mov.b32 	%f63, %r186;
	add.f32 	%f64, %f141, %f63;
	mov.b32 	%r187, %f64;
	shfl.sync.down.b32	%r188|%p28, %r187, 8, 31, -1;
	mov.b32 	%f65, %r188;
	add.f32 	%f66, %f64, %f65;
	mov.b32 	%r189, %f66;
	shfl.sync.down.b32	%r190|%p29, %r189, 4, 31, -1;
	mov.b32 	%f67, %r190;
	add.f32 	%f68, %f66, %f67;
	mov.b32 	%r191, %f68;
	shfl.sync.down.b32	%r192|%p30, %r191, 2, 31, -1;
	mov.b32 	%f69, %r192;
	add.f32 	%f70, %f68, %f69;
	mov.b32 	%r193, %f70;
	shfl.sync.down.b32	%r194|%p31, %r193, 1, 31, -1;
	mov.b32 	%f71, %r194;
	add.f32 	%f11, %f70, %f71;
	@%p26 bra 	$L__BB4_30;
	mov.b32 	%r195, 0;
	st.shared.u32 	[_ZZ26quantized_nax_fused_kernelE9block_sum], %r195;
$L__BB4_30:
	setp.ne.s32 	%p32, %r37, 0;
	bar.sync 	0;
	@%p32 bra 	$L__BB4_32;
	atom.shared.add.f32 	%f72, [_ZZ26quantized_nax_fused_kernelE9block_sum], %f11;
$L__BB4_32:
	setp.ge.u32 	%p33, %r239, %r92;
	bar.sync 	0;
	@%p33 bra 	$L__BB4_35;
	ld.shared.f32 	%f73, [_ZZ26quantized_nax_fused_kernelE9block_sum];
	mov.u32 	%r41, %ntid.x;
	rcp.rn.f32 	%f12, %f73;
	mov.u32 	%r197, shared_mem;
	mov.u32 	%r238, %r239;
$L__BB4_34:
	shl.b32 	%r196, %r238, 2;
	add.s32 	%r198, %r197, %r196;
	ld.shared.f32 	%f74, [%r198];
	mul.f32 	%f75, %f12, %f74;
	st.shared.f32 	[%r198], %f75;
	add.s32 	%r238, %r238, %r41;
	setp.lt.u32 	%p34, %r238, %r92;
	@%p34 bra 	$L__BB4_34;
$L__BB4_35:
	bar.sync 	0;
	setp.ge.u32 	%p35, %r239, %r93;
	@%p35 bra 	$L__BB4_49;
	ld.param.u64 	%rd88, [quantized_nax_fused_kernel_param_6];
	cvt.u32.u64 	%r199, %rd4;
	add.s32 	%r44, %r199, %r5;
	and.b32  	%r45, %r92, 7;
	and.b32  	%r46, %r92, 3;
	cvta.to.global.u64 	%rd38, %rd88;
	ld.global.nc.f32 	%f13, [%rd38];
	and.b32  	%r47, %r92, -8;
	and.b32  	%r48, %r92, 1;
	neg.s32 	%r49, %r47;
	shl.b32 	%r50, %r93, 3;
	shl.b32 	%r51, %r93, 1;
	mul.lo.s32 	%r52, %r93, 3;
	shl.b32 	%r53, %r93, 2;
	mul.lo.s32 	%r54, %r93, 5;
	mul.lo.s32 	%r55, %r93, 6;
	mul.lo.s32 	%r56, %r93, 7;
$L__BB4_37:
	setp.lt.u32 	%p36, %r92, 8;
	mov.f32 	%f149, 0f00000000;
	mov.b32 	%r251, 0;
	@%p36 bra 	$L__BB4_40;
	add.s32 	%r247, %r93, %r239;
	add.s32 	%r246, %r51, %r239;
	add.s32 	%r245, %r52, %r239;
	add.s32 	%r244, %r53, %r239;
	add.s32 	%r243, %r54, %r239;
	add.s32 	%r242, %r55, %r239;
	add.s32 	%r241, %r56, %r239;
	mov.u32 	%r202, shared_mem;
	add.s32 	%r248, %r202, 16;
	mov.f32 	%f149, 0f00000000;
	mov.u32 	%r240, %r239;
	mov.u32 	%r249, %r49;
$L__BB4_39:
	.pragma "nounroll";
	cvt.u64.u32 	%rd39, %r240;
	add.s64 	%rd40, %rd39, %rd4;
	add.s64 	%rd41, %rd3, %rd40;
	ld.global.nc.u8 	%rs35, [%rd41];
	cvt.s16.s8 	%rs36, %rs35;
	cvt.rn.f32.s16 	%f79, %rs36;
	mul.f32 	%f80, %f13, %f79;
	ld.shared.v4.f32 	{%f81, %f82, %f83, %f84}, [%r248+-16];
	fma.rn.f32 	%f85, %f81, %f80, %f149;
	cvt.u64.u32 	%rd42, %r247;
	add.s64 	%rd43, %rd42, %rd4;
	add.s64 	%rd44, %rd3, %rd43;
	ld.global.nc.u8 	%rs37, [%rd44];
	cvt.s16.s8 	%rs38, %rs37;
	cvt.rn.f32.s16 	%f86, %rs38;
	mul.f32 	%f87, %f13, %f86;
	fma.rn.f32 	%f88, %f82, %f87, %f85;
	cvt.u64.u32 	%rd45, %r246;
	add.s64 	%rd46, %rd45, %rd4;
	add.s64 	%rd47, %rd3, %rd46;
	ld.global.nc.u8 	%rs39, [%rd47];
	cvt.s16.s8 	%rs40, %rs39;
	cvt.rn.f32.s16 	%f89, %rs40;
	mul.f32 	%f90, %f13, %f89;
	fma.rn.f32 	%f91, %f83, %f90, %f88;
	cvt.u64.u32 	%rd48, %r245;
	add.s64 	%rd49, %rd48, %rd4;
	add.s64 	%rd50, %rd3, %rd49;
	ld.global.nc.u8 	%rs41, [%rd50];
	cvt.s16.s8 	%rs42, %rs41;
	cvt.rn.f32.s16 	%f92, %rs42;
	mul.f32 	%f93, %f13, %f92;
	fma.rn.f32 	%f94, %f84, %f93, %f91;
	cvt.u64.u32 	%rd51, %r244;
	add.s64 	%rd52, %rd51, %rd4;
	add.s64 	%rd53, %rd3, %rd52;
	ld.global.nc.u8 	%rs43, [%rd53];
	cvt.s16.s8 	%rs44, %rs43;
	cvt.rn.f32.s16 	%f95, %rs44;
	mul.f32 	%f96, %f13, %f95;
	ld.shared.v4.f32 	{%f97, %f98, %f99, %f100}, [%r248];
	fma.rn.f32 	%f101, %f97, %f96, %f94;
	cvt.u64.u32 	%rd54, %r243;
	add.s64 	%rd55, %rd54, %rd4;
	add.s64 	%rd56, %rd3, %rd55;
	ld.global.nc.u8 	%rs45, [%rd56];
	cvt.s16.s8 	%rs46, %rs45;
	cvt.rn.f32.s16 	%f102, %rs46;
	mul.f32 	%f103, %f13, %f102;
	fma.rn.f32 	%f104, %f98, %f103, %f101;
	cvt.u64.u32 	%rd57, %r242;
	add.s64 	%rd58, %rd57, %rd4;
	add.s64 	%rd59, %rd3, %rd58;
	ld.global.nc.u8 	%rs47, [%rd59];
	cvt.s16.s8 	%rs48, %rs47;
	cvt.rn.f32.s16 	%f105, %rs48;
	mul.f32 	%f106, %f13, %f105;
	fma.rn.f32 	%f107, %f99, %f106, %f104;
	cvt.u64.u32 	%rd60, %r241;
	add.s64 	%rd61, %rd60, %rd4;
	add.s64 	%rd62, %rd3, %rd61;
	ld.global.nc.u8 	%rs49, [%rd62];
	cvt.s16.s8 	%rs50, %rs49;
	cvt.rn.f32.s16 	%f108, %rs50;
	mul.f32 	%f109, %f13, %f108;
	fma.rn.f32 	%f149, %f100, %f109, %f107;
	add.s32 	%r249, %r249, 8;
	add.s32 	%r248, %r248, 32;
	add.s32 	%r247, %r247, %r50;
	add.s32 	%r246, %r246, %r50;
	add.s32 	%r245, %r245, %r50;
	add.s32 	%r244, %r244, %r50;
	add.s32 	%r243, %r243, %r50;
	add.s32 	%r242, %r242, %r50;
	add.s32 	%r241, %r241, %r50;
	add.s32 	%r240, %r240, %r50;
	setp.ne.s32 	%p37, %r249, 0;
	mov.u32 	%r251, %r47;
	@%p37 bra 	$L__BB4_39;
$L__BB4_40:
	setp.eq.s32 	%p38, %r45, 0;
	@%p38 bra 	$L__BB4_48;
	add.s32 	%r203, %r45, -1;
	setp.lt.u32 	%p39, %r203, 3;
	@%p39 bra 	$L__BB4_43;
	mad.lo.s32 	%r204, %r251, %r93, %r239;
	cvt.u64.u32 	%rd63, %r204;
	add.s64 	%rd64, %rd63, %rd4;
	add.s64 	%rd65, %rd3, %rd64;
	ld.global.nc.u8 	%rs51, [%rd65];
	cvt.s16.s8 	%rs52, %rs51;
	cvt.rn.f32.s16 	%f111, %rs52;
	mul.f32 	%f112, %f13, %f111;
	shl.b32 	%r205, %r251, 2;
	mov.u32 	%r206, shared_mem;
	add.s32 	%r207, %r206, %r205;
	ld.shared.f32 	%f113, [%r207];
	fma.rn.f32 	%f114, %f113, %f112, %f149;
	add.s32 	%r208, %r204, %r93;
	cvt.u64.u32 	%rd66, %r208;
	add.s64 	%rd67, %rd66, %rd4;
	add.s64 	%rd68, %rd3, %rd67;
	ld.global.nc.u8 	%rs53, [%rd68];
	cvt.s16.s8 	%rs54, %rs53;
	cvt.rn.f32.s16 	%f115, %rs54;
	mul.f32 	%f116, %f13, %f115;
	ld.shared.f32 	%f117, [%r207+4];
	fma.rn.f32 	%f118, %f117, %f116, %f114;
	add.s32 	%r209, %r208, %r93;
	cvt.u64.u32 	%rd69, %r209;
	add.s64 	%rd70, %rd69, %rd4;
	add.s64 	%rd71, %rd3, %rd70;
	ld.global.nc.u8 	%rs55, [%rd71];
	cvt.s16.s8 	%rs56, %rs55;
	cvt.rn.f32.s16 	%f119, %rs56;
	mul.f32 	%f120, %f13, %f119;
	ld.shared.f32 	%f121, [%r207+8];
	fma.rn.f32 	%f122, %f121, %f120, %f118;
	add.s32 	%r210, %r209, %r93;
	cvt.u64.u32 	%rd72, %r210;
	add.s64 	%rd73, %rd72, %rd4;
	add.s64 	%rd74, %rd3, %rd73;
	ld.global.nc.u8 	%rs57, [%rd74];
	cvt.s16.s8 	%rs58, %rs57;
	cvt.rn.f32.s16 	%f123, %rs58;
	mul.f32 	%f124, %f13, %f123;
	ld.shared.f32 	%f125, [%r207+12];
	fma.rn.f32 	%f149, %f125, %f124, %f122;
	add.s32 	%r251, %r251, 4;
$L__BB4_43:
	setp.eq.s32 	%p40, %r46, 0;
	@%p40 bra 	$L__BB4_48;
	setp.eq.s32 	%p41, %r46, 1;
	@%p41 bra 	$L__BB4_46;
	mad.lo.s32 	%r211, %r251, %r93, %r239;
	cvt.u64.u32 	%rd75, %r211;
	add.s64 	%rd76, %rd75, %rd4;
	add.s64 	%rd77, %rd3, %rd76;
	ld.global.nc.u8 	%rs59, [%rd77];
	cvt.s16.s8 	%rs60, %rs59;
	cvt.rn.f32.s16 	%f127, %rs60;
	mul.f32 	%f128, %f13, %f127;
	shl.b32 	%r212, %r251, 2;
	mov.u32 	%r213, shared_mem;
	add.s32 	%r214, %r213, %r212;
	ld.shared.f32 	%f129, [%r214];
	fma.rn.f32 	%f130, %f129, %f128, %f149;
	add.s32 	%r215, %r211, %r93;
	cvt.u64.u32 	%rd78, %r215;
	add.s64 	%rd79, %rd78, %rd4;
	add.s64 	%rd80, %rd3, %rd79;
	ld.global.nc.u8 	%rs61, [%rd80];
	cvt.s16.s8 	%rs62, %rs61;
	cvt.rn.f32.s16 	%f131, %rs62;
	mul.f32 	%f132, %f13, %f131;
	ld.shared.f32 	%f133, [%r214+4];
	fma.rn.f32 	%f149, %f133, %f132, %f130;
	add.s32 	%r251, %r251, 2;
$L__BB4_46:
	setp.eq.s32 	%p42, %r48, 0;
	@%p42 bra 	$L__BB4_48;
	mad.lo.s32 	%r216, %r251, %r93, %r239;
	cvt.u64.u32 	%rd81, %r216;
	add.s64 	%rd82, %rd81, %rd4;
	add.s64 	%rd83, %rd3, %rd82;
	ld.global.nc.u8 	%rs63, [%rd83];
	cvt.s16.s8 	%rs64, %rs63;
	cvt.rn.f32.s16 	%f134, %rs64;
	mul.f32 	%f135, %f13, %f134;
	shl.b32 	%r217, %r251, 2;
	mov.u32 	%r218, shared_mem;
	add.s32 	%r219, %r218, %r217;
	ld.shared.f32 	%f136, [%r219];
	fma.rn.f32 	%f149, %f136, %f135, %f149;
$L__BB4_48:
	ld.param.u64 	%rd87, [quantized_nax_fused_kernel_param_0];
	add.s32 	%r220, %r44, %r239;
	// begin inline asm
	{  cvt.rn.f16.f32 %rs65, %f149;}

	// end inline asm
	cvta.to.global.u64 	%rd84, %rd87;
	mul.wide.u32 	%rd85, %r220, 2;
	add.s64 	%rd86, %rd84, %rd85;
	st.global.u16 	[%rd86], %rs65;
	mov.u32 	%r221, %ntid.x;
	add.s32 	%r239, %r239, %r221;
	setp.lt.u32 	%p43, %r239, %r93;
	@%p43 bra 	$L__BB4_37;
$L__BB4_49:
	ret;

}


// ===== COMPILED SASS (sm_100) =====

	.target	sm_100

	.elftype	@"ET_EXEC"


//--------------------- .note.nv.tkinfo           --------------------------
	.section	.note.nv.tkinfo,"",@"SHT_NOTE"
	.sectionflags	@"SHF_NOTE_NV_TKINFO"
	.tkinfo
        /*0018*/ 	.word	0x00000002
        /*0030*/ 	.string	""
        /*0030*/ 	.string	"ptxas"
        /*0030*/ 	.string	"Cuda compilation tools, release 13.0, V13.0.88"
        /*0030*/ 	.string	"Build cuda_13.0.r13.0/compiler.36424714_0"
        /*0030*/ 	.string	"-arch sm_100 -m 64 "



//--------------------- .note.nv.cuinfo           --------------------------
	.section	.note.nv.cuinfo,"",@"SHT_NOTE"
	.sectionflags	@"SHF_NOTE_NV_CUINFO"
        /*0018*/ 	.short	0x0002
        /*001a*/ 	.short	0x0064
        /*001c*/ 	.short	0x0082
	.zero		2


//--------------------- .nv.info                  --------------------------
	.section	.nv.info,"",@"SHT_CUDA_INFO"
	.align	4


	//----- nvinfo : EIATTR_REGCOUNT
	.align		4
        /*0000*/ 	.byte	0x04, 0x2f
        /*0002*/ 	.short	(.L_1 - .L_0)
	.align		4
.L_0:
        /*0004*/ 	.word	index@(quantized_matmul_int8_kernel)
        /*0008*/ 	.word	0x0000001e


	//----- nvinfo : EIATTR_FRAME_SIZE
	.align		4
.L_1:
        /*000c*/ 	.byte	0x04, 0x11
        /*000e*/ 	.short	(.L_3 - .L_2)
	.align		4
.L_2:
        /*0010*/ 	.word	index@(quantized_matmul_int8_kernel)
        /*0014*/ 	.word	0x00000000


	//----- nvinfo : EIATTR_REGCOUNT
	.align		4
.L_3:
        /*0018*/ 	.byte	0x04, 0x2f
        /*001a*/ 	.short	(.L_5 - .L_4)
	.align		4
.L_4:
        /*001c*/ 	.word	index@(quantized_attention_scores_kernel)
        /*0020*/ 	.word	0x0000001d


	//----- nvinfo : EIATTR_FRAME_SIZE
	.align		4
.L_5:
        /*0024*/ 	.byte	0x04, 0x11
        /*0026*/ 	.short	(.L_7 - .L_6)
	.align		4
.L_6:
        /*0028*/ 	.word	index@(quantized_attention_scores_kernel)
        /*002c*/ 	.word	0x00000000


	//----- nvinfo : EIATTR_REGCOUNT
	.align		4
.L_7:
        /*0030*/ 	.byte	0x04, 0x2f
        /*0032*/ 	.short	(.L_9 - .L_8)
	.align		4
.L_8:
        /*0034*/ 	.word	index@(quantized_softmax_kernel)
        /*0038*/ 	.word	0x00000015


	//----- nvinfo : EIATTR_FRAME_SIZE
	.align		4
.L_9:
        /*003c*/ 	.byte	0x04, 0x11
        /*003e*/ 	.short	(.L_11 - .L_10)
	.align		4
.L_10:
        /*0040*/ 	.word	index@($__internal_3_$__cuda_sm3x_div_rn_noftz_f32_slowpath)
        /*0044*/ 	.word	0x00000000


	//----- nvinfo : EIATTR_FRAME_SIZE
	.align		4
.L_11:
        /*0048*/ 	.byte	0x04, 0x11
        /*004a*/ 	.short	(.L_13 - .L_12)
	.align		4
.L_12:
        /*004c*/ 	.word	index@(quantized_softmax_kernel)
        /*0050*/ 	.word	0x00000000


	//----- nvinfo : EIATTR_REGCOUNT
	.align		4
.L_13:
        /*0054*/ 	.byte	0x04, 0x2f
        /*0056*/ 	.short	(.L_15 - .L_14)
	.align		4
.L_14:
        /*0058*/ 	.word	index@(quantized_attention_output_kernel)
        /*005c*/ 	.word	0x00000020


	//----- nvinfo : EIATTR_FRAME_SIZE
	.align		4
.L_15:
        /*0060*/ 	.byte	0x04, 0x11
        /*0062*/ 	.short	(.L_17 - .L_16)
	.align		4
.L_16:
        /*0064*/ 	.word	index@(quantized_attention_output_kernel)
        /*0068*/ 	.word	0x00000000


	//----- nvinfo : EIATTR_REGCOUNT
	.align		4
.L_17:
        /*006c*/ 	.byte	0x04, 0x2f
        /*006e*/ 	.short	(.L_19 - .L_18)
	.align		4
.L_18:
        /*0070*/ 	.word	index@(quantized_nax_fused_kernel)
        /*0074*/ 	.word	0x00000020


	//----- nvinfo : EIATTR_FRAME_SIZE
	.align		4
.L_19:
        /*0078*/ 	.byte	0x04, 0x11
        /*007a*/ 	.short	(.L_21 - .L_20)
	.align		4
.L_20:
        /*007c*/ 	.word	index@($__internal_2_$__cuda_sm3x_div_rn_noftz_f32_slowpath)
        /*0080*/ 	.word	0x00000000


	//----- nvinfo : EIATTR_FRAME_SIZE
	.align		4
.L_21:
        /*0084*/ 	.byte	0x04, 0x11
        /*0086*/ 	.short	(.L_23 - .L_22)
	.align		4
.L_22:
        /*0088*/ 	.word	index@($__internal_1_$__cuda_sm20_sqrt_rn_f32_slowpath)
        /*008c*/ 	.word	0x00000000


	//----- nvinfo : EIATTR_FRAME_SIZE
	.align		4
.L_23:
        /*0090*/ 	.byte	0x04, 0x11
        /*0092*/ 	.short	(.L_25 - .L_24)
	.align		4
.L_24:
        /*0094*/ 	.word	index@($__internal_0_$__cuda_sm20_rcp_rn_f32_slowpath)
        /*0098*/ 	.word	0x00000000


	//----- nvinfo : EIATTR_FRAME_SIZE
	.align		4
.L_25:
        /*009c*/ 	.byte	0x04, 0x11
        /*009e*/ 	.short	(.L_27 - .L_26)
	.align		4
.L_26:
        /*00a0*/ 	.word	index@(quantized_nax_fused_kernel)
        /*00a4*/ 	.word	0x00000000


	//----- nvinfo : EIATTR_MIN_STACK_SIZE
	.align		4
.L_27:
        /*00a8*/ 	.byte	0x04, 0x12
        /*00aa*/ 	.short	(.L_29 - .L_28)
	.align		4
.L_28:
        /*00ac*/ 	.word	index@(quantized_nax_fused_kernel)
        /*00b0*/ 	.word	0x00000000


	//----- nvinfo : EIATTR_MIN_STACK_SIZE
	.align		4
.L_29:
        /*00b4*/ 	.byte	0x04, 0x12
        /*00b6*/ 	.short	(.L_31 - .L_30)
	.align		4
.L_30:
        /*00b8*/ 	.word	index@(quantized_attention_output_kernel)
        /*00bc*/ 	.word	0x00000000


	//----- nvinfo : EIATTR_MIN_STACK_SIZE
	.align		4
.L_31:
        /*00c0*/ 	.byte	0x04, 0x12
        /*00c2*/ 	.short	(.L_33 - .L_32)
	.align		4
.L_32:
        /*00c4*/ 	.word	index@(quantized_softmax_kernel)
        /*00c8*/ 	.word	0x00000000


	//----- nvinfo : EIATTR_MIN_STACK_SIZE
	.align		4
.L_33:
        /*00cc*/ 	.byte	0x04, 0x12
        /*00ce*/ 	.short	(.L_35 - .L_34)
	.align		4
.L_34:
        /*00d0*/ 	.word	index@(quantized_attention_scores_kernel)
        /*00d4*/ 	.word	0x00000000


	//----- nvinfo : EIATTR_MIN_STACK_SIZE
	.align		4
.L_35:
        /*00d8*/ 	.byte	0x04, 0x12
        /*00da*/ 	.short	(.L_37 - .L_36)
	.align		4
.L_36:
        /*00dc*/ 	.word	index@(quantized_matmul_int8_kernel)
        /*00e0*/ 	.word	0x00000000
.L_37:


//--------------------- .nv.compat                --------------------------
	.section	.nv.compat,"",@"SHT_CUDA_COMPAT_INFO"
	.align	4
        /*0000*/ 	.byte	0x02, 0x09, 0x00, 0x00, 0x02, 0x02, 0x01, 0x00, 0x02, 0x05, 0x05, 0x00, 0x03, 0x07, 0x01, 0x01
        /*0010*/ 	.byte	0x02, 0x03, 0x00, 0x00, 0x02, 0x06, 0x01, 0x00, 0x04, 0x0b, 0x08, 0x00, 0x01, 0x00, 0x00, 0x00
        /*0020*/ 	.byte	0x00, 0x00, 0x00, 0x00


//--------------------- .nv.info.quantized_nax_fused_kernel --------------------------
	.section	.nv.info.quantized_nax_fused_kernel,"",@"SHT_CUDA_INFO"
	.sectionflags	@""
	.align	4


	//----- nvinfo : EIATTR_CUDA_API_VERSION
	.align		4
        /*0000*/ 	.byte	0x04, 0x37
        /*0002*/ 	.short	(.L_39 - .L_38)
.L_38:
        /*0004*/ 	.word	0x00000082


	//----- nvinfo : EIATTR_KPARAM_INFO
	.align		4
.L_39:
        /*0008*/ 	.byte	0x04, 0x17
        /*000a*/ 	.short	(.L_41 - .L_40)
.L_40:
        /*000c*/ 	.word	0x00000000
        /*0010*/ 	.short	0x000b
        /*0012*/ 	.short	0x0048
        /*0014*/ 	.byte	0x00, 0xf0, 0x11, 0x00


	//----- nvinfo : EIATTR_KPARAM_INFO
	.align		4
.L_41:
        /*0018*/ 	.byte	0x04, 0x17
        /*001a*/ 	.short	(.L_43 - .L_42)
.L_42:
        /*001c*/ 	.word	0x00000000
        /*0020*/ 	.short	0x000a
        /*0022*/ 	.short	0x0044
        /*0024*/ 	.byte	0x00, 0xf0, 0x11, 0x00


	//----- nvinfo : EIATTR_KPARAM_INFO
	.align		4
.L_43:
        /*0028*/ 	.byte	0x04, 0x17
        /*002a*/ 	.short	(.L_45 - .L_44)
.L_44:
        /*002c*/ 	.word	0x00000000
        /*0030*/ 	.short	0x0009
        /*0032*/ 	.short	0x0040
        /*0034*/ 	.byte	0x00, 0xf0, 0x11, 0x00


	//----- nvinfo : EIATTR_KPARAM_INFO
	.align		4
.L_45:
        /*0038*/ 	.byte	0x04, 0x17
        /*003a*/ 	.short	(.L_47 - .L_46)
.L_46:
        /*003c*/ 	.word	0x00000000
        /*0040*/ 	.short	0x0008
        /*0042*/ 	.short	0x003c
        /*0044*/ 	.byte	0x00, 0xf0, 0x11, 0x00


	//----- nvinfo : EIATTR_KPARAM_INFO
	.align		4
.L_47:
        /*0048*/ 	.byte	0x04, 0x17
        /*004a*/ 	.short	(.L_49 - .L_48)
.L_48:
        /*004c*/ 	.word	0x00000000
        /*0050*/ 	.short	0x0007
        /*0052*/ 	.short	0x0038
        /*0054*/ 	.byte	0x00, 0xf0, 0x11, 0x00


	//----- nvinfo : EIATTR_KPARAM_INFO
	.align		4
.L_49:
        /*0058*/ 	.byte	0x04, 0x17
        /*005a*/ 	.short	(.L_51 - .L_50)
.L_50:
        /*005c*/ 	.word	0x00000000
        /*0060*/ 	.short	0x0006
        /*0062*/ 	.short	0x0030
        /*0064*/ 	.byte	0x00, 0xf5, 0x21, 0x00


	//----- nvinfo : EIATTR_KPARAM_INFO
	.align		4
.L_51:
        /*0068*/ 	.byte	0x04, 0x17
        /*006a*/ 	.short	(.L_53 - .L_52)
.L_52:
        /*006c*/ 	.word	0x00000000
        /*0070*/ 	.short	0x0005
        /*0072*/ 	.short	0x0028
        /*0074*/ 	.byte	0x00, 0xf5, 0x21, 0x00


	//----- nvinfo : EIATTR_KPARAM_INFO
	.align		4
.L_53:
        /*0078*/ 	.byte	0x04, 0x17
        /*007a*/ 	.short	(.L_55 - .L_54)
.L_54:
        /*007c*/ 	.word	0x00000000
        /*0080*/ 	.short	0x0004
        /*0082*/ 	.short	0x0020
        /*0084*/ 	.byte	0x00, 0xf5, 0x21, 0x00


	//----- nvinfo : EIATTR_KPARAM_INFO
	.align		4
.L_55:
        /*0088*/ 	.byte	0x04, 0x17
        /*008a*/ 	.short	(.L_57 - .L_56)
.L_56:
        /*008c*/ 	.word	0x00000000
        /*0090*/ 	.short	0x0003
        /*0092*/ 	.short	0x0018
        /*0094*/ 	.byte	0x00, 0xf5, 0x21, 0x00


	//----- nvinfo : EIATTR_KPARAM_INFO
	.align		4
.L_57:
        /*0098*/ 	.byte	0x04, 0x17
        /*009a*/ 	.short	(.L_59 - .L_58)
.L_58:
        /*009c*/ 	.word	0x00000000
        /*00a0*/ 	.short	0x0002
        /*00a2*/ 	.short	0x0010
        /*00a4*/ 	.byte	0x00, 0xf5, 0x21, 0x00


	//----- nvinfo : EIATTR_KPARAM_INFO
	.align		4
.L_59:
        /*00a8*/ 	.byte	0x04, 0x17
        /*00aa*/ 	.short	(.L_61 - .L_60)
.L_60:
        /*00ac*/ 	.word	0x00000000
        /*00b0*/ 	.short	0x0001
        /*00b2*/ 	.short	0x0008
        /*00b4*/ 	.byte	0x00, 0xf5, 0x21, 0x00


	//----- nvinfo : EIATTR_KPARAM_INFO
	.align		4
.L_61:
        /*00b8*/ 	.byte	0x04, 0x17
        /*00ba*/ 	.short	(.L_63 - .L_62)
.L_62:
        /*00bc*/ 	.word	0x00000000
        /*00c0*/ 	.short	0x0000
        /*00c2*/ 	.short	0x0000
        /*00c4*/ 	.byte	0x00, 0xf5, 0x21, 0x00


	//----- nvinfo : EIATTR_SPARSE_MMA_MASK
	.align		4
.L_63:
        /*00c8*/ 	.byte	0x03, 0x50
        /*00ca*/ 	.short	0x0000


	//----- nvinfo : EIATTR_MAXREG_COUNT
	.align		4
        /*00cc*/ 	.byte	0x03, 0x1b
        /*00ce*/ 	.short	0x00ff


	//----- nvinfo : EIATTR_NUM_BARRIERS
	.align		4
        /*00d0*/ 	.byte	0x02, 0x4c
        /*00d2*/ 	.byte	0x01
	.zero		1


	//----- nvinfo : EIATTR_MERCURY_ISA_VERSION
	.align		4
        /*00d4*/ 	.byte	0x03, 0x5f
        /*00d6*/ 	.short	0x0101


	//----- nvinfo : EIATTR_INT_WARP_WIDE_INSTR_OFFSETS
	.align		4
        /*00d8*/ 	.byte	0x04, 0x31
        /*00da*/ 	.short	(.L_65 - .L_64)


	//   ....[0]....
.L_64:
        /*00dc*/ 	.word	0x00001160


	//   ....[1]....
        /*00e0*/ 	.word	0x00001170


	//----- nvinfo : EIATTR_COOP_GROUP_MASK_REGIDS
	.align		4
.L_65:
        /*00e4*/ 	.byte	0x04, 0x29
        /*00e6*/ 	.short	(.L_67 - .L_66)


	//   ....[0]....
.L_66:
        /*00e8*/ 	.word	0xffffffff


	//   ....[1]....
        /*00ec*/ 	.word	0xffffffff


	//   ....[2]....
        /*00f0*/ 	.word	0xffffffff


	//   ....[3]....
        /*00f4*/ 	.word	0xffffffff


	//   ....[4]....
        /*00f8*/ 	.word	0xffffffff


	//   ....[5]....
        /*00fc*/ 	.word	0xffffffff


	//   ....[6]....
        /*0100*/ 	.word	0xffffffff


	//   ....[7]....
        /*0104*/ 	.word	0xffffffff


	//   ....[8]....
        /*0108*/ 	.word	0xffffffff


	//   ....[9]....
        /*010c*/ 	.word	0xffffffff


	//----- nvinfo : EIATTR_COOP_GROUP_INSTR_OFFSETS
	.align		4
.L_67:
        /*0110*/ 	.byte	0x04, 0x28
        /*0112*/ 	.short	(.L_69 - .L_68)


	//   ....[0]....
.L_68:
        /*0114*/ 	.word	0x00000fe0


	//   ....[1]....
        /*0118*/ 	.word	0x00001060


	//   ....[2]....
        /*011c*/ 	.word	0x000010a0


	//   ....[3]....
        /*0120*/ 	.word	0x000010e0


	//   ....[4]....
        /*0124*/ 	.word	0x00001100


	//   ....[5]....
        /*0128*/ 	.word	0x000013e0


	//   ....[6]....
        /*012c*/ 	.word	0x00001450


	//   ....[7]....
        /*0130*/ 	.word	0x00001490


	//   ....[8]....
        /*0134*/ 	.word	0x000014b0


	//   ....[9]....
        /*0138*/ 	.word	0x000014d0


	//----- nvinfo : EIATTR_VRC_CTA_INIT_COUNT
	.align		4
.L_69:
        /*013c*/ 	.byte	0x02, 0x4a
	.zero		1
	.zero		1


	//----- nvinfo : EIATTR_EXIT_INSTR_OFFSETS
	.align		4
        /*0140*/ 	.byte	0x04, 0x1c
        /*0142*/ 	.short	(.L_71 - .L_70)


	//   ....[0]....
.L_70:
        /*0144*/ 	.word	0x000001a0


	//   ....[1]....
        /*0148*/ 	.word	0x000017f0


	//   ....[2]....
        /*014c*/ 	.word	0x00002460


	//----- nvinfo : EIATTR_CRS_STACK_SIZE
	.align		4
.L_71:
        /*0150*/ 	.byte	0x04, 0x1e
        /*0152*/ 	.short	(.L_73 - .L_72)
.L_72:
        /*0154*/ 	.word	0x00000000


	//----- nvinfo : EIATTR_CBANK_PARAM_SIZE
	.align		4
.L_73:
        /*0158*/ 	.byte	0x03, 0x19
        /*015a*/ 	.short	0x004c


	//----- nvinfo : EIATTR_PARAM_CBANK
	.align		4
        /*015c*/ 	.byte	0x04, 0x0a
        /*015e*/ 	.short	(.L_75 - .L_74)
	.align		4
.L_74:
        /*0160*/ 	.word	index@(.nv.constant0.quantized_nax_fused_kernel)
        /*0164*/ 	.short	0x0380
        /*0166*/ 	.short	0x004c


	//----- nvinfo : EIATTR_SW_WAR
	.align		4
.L_75:
        /*0168*/ 	.byte	0x04, 0x36
        /*016a*/ 	.short	(.L_77 - .L_76)
.L_76:
        /*016c*/ 	.word	0x00000008
.L_77:


//--------------------- .nv.info.quantized_attention_output_kernel --------------------------
	.section	.nv.info.quantized_attention_output_kernel,"",@"SHT_CUDA_INFO"
	.sectionflags	@""
	.align	4


	//----- nvinfo : EIATTR_CUDA_API_VERSION
	.align		4
        /*0000*/ 	.byte	0x04, 0x37
        /*0002*/ 	.short	(.L_79 - .L_78)
.L_78:
        /*0004*/ 	.word	0x00000082


	//----- nvinfo : EIATTR_KPARAM_INFO
	.align		4
.L_79:
        /*0008*/ 	.byte	0x04, 0x17
        /*000a*/ 	.short	(.L_81 - .L_80)
.L_80:
        /*000c*/ 	.word	0x00000000
        /*0010*/ 	.short	0x0009
        /*0012*/ 	.short	0x0030
        /*0014*/ 	.byte	0x00, 0xf0, 0x11, 0x00


	//----- nvinfo : EIATTR_KPARAM_INFO
	.align		4
.L_81:
        /*0018*/ 	.byte	0x04, 0x17
        /*001a*/ 	.short	(.L_83 - .L_82)
.L_82:
        /*001c*/ 	.word	0x00000000
        /*0020*/ 	.short	0x0008
        /*0022*/ 	.short	0x002c
        /*0024*/ 	.byte	0x00, 0xf0, 0x11, 0x00


	//----- nvinfo : EIATTR_KPARAM_INFO
	.align		4
.L_83:
        /*0028*/ 	.byte	0x04, 0x17
        /*002a*/ 	.short	(.L_85 - .L_84)
.L_84:
        /*002c*/ 	.word	0x00000000
        /*0030*/ 	.short	0x0007
        /*0032*/ 	.short	0x0028
        /*0034*/ 	.byte	0x00, 0xf0, 0x11, 0x00


	//----- nvinfo : EIATTR_KPARAM_INFO
	.align		4
.L_85:
        /*0038*/ 	.byte	0x04, 0x17
        /*003a*/ 	.short	(.L_87 - .L_86)
.L_86:
        /*003c*/ 	.word	0x00000000
        /*0040*/ 	.short	0x0006
        /*0042*/ 	.short	0x0024
        /*0044*/ 	.byte	0x00, 0xf0, 0x11, 0x00


	//----- nvinfo : EIATTR_KPARAM_INFO
	.align		4
.L_87:
        /*0048*/ 	.byte	0x04, 0x17
        /*004a*/ 	.short	(.L_89 - .L_88)
.L_88:
        /*004c*/ 	.word	0x00000000
        /*0050*/ 	.short	0x0005
        /*0052*/ 	.short	0x0020
        /*0054*/ 	.byte	0x00, 0xf0, 0x11, 0x00


	//----- nvinfo : EIATTR_KPARAM_INFO
	.align		4
.L_89:
        /*0058*/ 	.byte	0x04, 0x17
        /*005a*/ 	.short	(.L_91 - .L_90)
.L_90:
        /*005c*/ 	.word	0x00000000
        /*0060*/ 	.short	0x0004
        /*0062*/ 	.short	0x001c
        /*0064*/ 	.byte	0x00, 0xf0, 0x11, 0x00


	//----- nvinfo : EIATTR_KPARAM_INFO
	.align		4
.L_91:
        /*0068*/ 	.byte	0x04, 0x17
        /*006a*/ 	.short	(.L_93 - .L_92)
.L_92:
        /*006c*/ 	.word	0x00000000
        /*0070*/ 	.short	0x0003
        /*0072*/ 	.short	0x0018
        /*0074*/ 	.byte	0x00, 0xf0, 0x11, 0x00


	//----- nvinfo : EIATTR_KPARAM_INFO
	.align		4
.L_93:
        /*0078*/ 	.byte	0x04, 0x17
        /*007a*/ 	.short	(.L_95 - .L_94)
.L_94:
        /*007c*/ 	.word	0x00000000
        /*0080*/ 	.short	0x0002
        /*0082*/ 	.short	0x0010
        /*0084*/ 	.byte	0x00, 0xf5, 0x21, 0x00


	//----- nvinfo : EIATTR_KPARAM_INFO
	.align		4
.L_95:
        /*0088*/ 	.byte	0x04, 0x17
        /*008a*/ 	.short	(.L_97 - .L_96)
.L_96:
        /*008c*/ 	.word	0x00000000
        /*0090*/ 	.short	0x0001
        /*0092*/ 	.short	0x0008
        /*0094*/ 	.byte	0x00, 0xf5, 0x21, 0x00


	//----- nvinfo : EIATTR_KPARAM_INFO
	.align		4
.L_97:
        /*0098*/ 	.byte	0x04, 0x17
        /*009a*/ 	.short	(.L_99 - .L_98)
.L_98:
        /*009c*/ 	.word	0x00000000
        /*00a0*/ 	.short	0x0000
        /*00a2*/ 	.short	0x0000
        /*00a4*/ 	.byte	0x00, 0xf5, 0x21, 0x00


	//----- nvinfo : EIATTR_SPARSE_MMA_MASK
	.align		4
.L_99:
        /*00a8*/ 	.byte	0x03, 0x50
        /*00aa*/ 	.short	0x0000


	//----- nvinfo : EIATTR_MAXREG_COUNT
	.align		4
        /*00ac*/ 	.byte	0x03, 0x1b
        /*00ae*/ 	.short	0x00ff


	//----- nvinfo : EIATTR_MERCURY_ISA_VERSION
	.align		4
        /*00b0*/ 	.byte	0x03, 0x5f
        /*00b2*/ 	.short	0x0101


	//----- nvinfo : EIATTR_VRC_CTA_INIT_COUNT
	.align		4
        /*00b4*/ 	.byte	0x02, 0x4a
	.zero		1
	.zero		1


	//----- nvinfo : EIATTR_EXIT_INSTR_OFFSETS
	.align		4
        /*00b8*/ 	.byte	0x04, 0x1c
        /*00ba*/ 	.short	(.L_101 - .L_100)


	//   ....[0]....
.L_100:
        /*00bc*/ 	.word	0x00000240


	//   ....[1]....
        /*00c0*/ 	.word	0x00001030


	//----- nvinfo : EIATTR_CBANK_PARAM_SIZE
	.align		4
.L_101:
        /*00c4*/ 	.byte	0x03, 0x19
        /*00c6*/ 	.short	0x0034


	//----- nvinfo : EIATTR_PARAM_CBANK
	.align		4
        /*00c8*/ 	.byte	0x04, 0x0a
        /*00ca*/ 	.short	(.L_103 - .L_102)
	.align		4
.L_102:
        /*00cc*/ 	.word	index@(.nv.constant0.quantized_attention_output_kernel)
        /*00d0*/ 	.short	0x0380
        /*00d2*/ 	.short	0x0034


	//----- nvinfo : EIATTR_SW_WAR
	.align		4
.L_103:
        /*00d4*/ 	.byte	0x04, 0x36
        /*00d6*/ 	.short	(.L_105 - .L_104)
.L_104:
        /*00d8*/ 	.word	0x00000008
.L_105:


//--------------------- .nv.info.quantized_softmax_kernel --------------------------
	.section	.nv.info.quantized_softmax_kernel,"",@"SHT_CUDA_INFO"
	.sectionflags	@""
	.align	4


	//----- nvinfo : EIATTR_CUDA_API_VERSION
	.align		4
        /*0000*/ 	.byte	0x04, 0x37
        /*0002*/ 	.short	(.L_107 - .L_106)
.L_106:
        /*0004*/ 	.word	0x00000082


	//----- nvinfo : EIATTR_KPARAM_INFO
	.align		4
.L_107:
        /*0008*/ 	.byte	0x04, 0x17
        /*000a*/ 	.short	(.L_109 - .L_108)
.L_108:
        /*000c*/ 	.word	0x00000000
        /*0010*/ 	.short	0x0008
        /*0012*/ 	.short	0x0028
        /*0014*/ 	.byte	0x00, 0xf0, 0x11, 0x00


	//----- nvinfo : EIATTR_KPARAM_INFO
	.align		4
.L_109:
        /*0018*/ 	.byte	0x04, 0x17
        /*001a*/ 	.short	(.L_111 - .L_110)
.L_110:
        /*001c*/ 	.word	0x00000000
        /*0020*/ 	.short	0x0007
        /*0022*/ 	.short	0x0024
        /*0024*/ 	.byte	0x00, 0xf0, 0x11, 0x00


	//----- nvinfo : EIATTR_KPARAM_INFO
	.align		4
.L_111:
        /*0028*/ 	.byte	0x04, 0x17
        /*002a*/ 	.short	(.L_113 - .L_112)
.L_112:
        /*002c*/ 	.word	0x00000000
        /*0030*/ 	.short	0x0006
        /*0032*/ 	.short	0x0020
        /*0034*/ 	.byte	0x00, 0xf0, 0x11, 0x00


	//----- nvinfo : EIATTR_KPARAM_INFO
	.align		4
.L_113:
        /*0038*/ 	.byte	0x04, 0x17
        /*003a*/ 	.short	(.L_115 - .L_114)
.L_114:
        /*003c*/ 	.word	0x00000000
        /*0040*/ 	.short	0x0005
        /*0042*/ 	.short	0x001c
        /*0044*/ 	.byte	0x00, 0xf0, 0x11, 0x00


	//----- nvinfo : EIATTR_KPARAM_INFO
	.align		4
.L_115:
        /*0048*/ 	.byte	0x04, 0x17
        /*004a*/ 	.short	(.L_117 - .L_116)
.L_116:
        /*004c*/ 	.word	0x00000000
        /*0050*/ 	.short	0x0004
        /*0052*/ 	.short	0x0018
        /*0054*/ 	.byte	0x00, 0xf0, 0x11, 0x00


	//----- nvinfo : EIATTR_KPARAM_INFO
	.align		4
.L_117:
        /*0058*/ 	.byte	0x04, 0x17
        /*005a*/ 	.short	(.L_119 - .L_118)
.L_118:
        /*005c*/ 	.word	0x00000000
        /*0060*/ 	.short	0x0003
        /*0062*/ 	.short	0x0014
        /*0064*/ 	.byte	0x00, 0xf0, 0x11, 0x00


	//----- nvinfo : EIATTR_KPARAM_INFO
	.align		4
.L_119:
        /*0068*/ 	.byte	0x04, 0x17
        /*006a*/ 	.short	(.L_121 - .L_120)
.L_120:
        /*006c*/ 	.word	0x00000000
        /*0070*/ 	.short	0x0002
        /*0072*/ 	.short	0x0010
        /*0074*/ 	.byte	0x00, 0xf0, 0x11, 0x00


	//----- nvinfo : EIATTR_KPARAM_INFO
	.align		4
.L_121:
        /*0078*/ 	.byte	0x04, 0x17
        /*007a*/ 	.short	(.L_123 - .L_122)
.L_122:
        /*007c*/ 	.word	0x00000000
        /*0080*/ 	.short	0x0001
        /*0082*/ 	.short	0x0008
        /*0084*/ 	.byte	0x00, 0xf5, 0x21, 0x00


	//----- nvinfo : EIATTR_KPARAM_INFO
	.align		4
.L_123:
        /*0088*/ 	.byte	0x04, 0x17
        /*008a*/ 	.short	(.L_125 - .L_124)
.L_124:
        /*008c*/ 	.word	0x00000000
        /*0090*/ 	.short	0x0000
        /*0092*/ 	.short	0x0000
        /*0094*/ 	.byte	0x00, 0xf5, 0x21, 0x00


	//----- nvinfo : EIATTR_SPARSE_MMA_MASK
	.align		4
.L_125:
        /*0098*/ 	.byte	0x03, 0x50
        /*009a*/ 	.short	0x0000


	//----- nvinfo : EIATTR_MAXREG_COUNT
	.align		4
        /*009c*/ 	.byte	0x03, 0x1b
        /*009e*/ 	.short	0x00ff


	//----- nvinfo : EIATTR_NUM_BARRIERS
	.align		4
        /*00a0*/ 	.byte	0x02, 0x4c
        /*00a2*/ 	.byte	0x01
	.zero		1


	//----- nvinfo : EIATTR_MERCURY_ISA_VERSION
	.align		4
        /*00a4*/ 	.byte	0x03, 0x5f
        /*00a6*/ 	.short	0x0101


	//----- nvinfo : EIATTR_INT_WARP_WIDE_INSTR_OFFSETS
	.align		4
        /*00a8*/ 	.byte	0x04, 0x31
        /*00aa*/ 	.short	(.L_127 - .L_126)


	//   ....[0]....
.L_126:
        /*00ac*/ 	.word	0x000003d0


	//   ....[1]....
        /*00b0*/ 	.word	0x000003e0


	//----- nvinfo : EIATTR_VRC_CTA_INIT_COUNT
	.align		4
.L_127:
        /*00b4*/ 	.byte	0x02, 0x4a
	.zero		1
	.zero		1


	//----- nvinfo : EIATTR_EXIT_INSTR_OFFSETS
	.align		4
        /*00b8*/ 	.byte	0x04, 0x1c
        /*00ba*/ 	.short	(.L_129 - .L_128)


	//   ....[0]....
.L_128:
        /*00bc*/ 	.word	0x00000040


	//   ....[1]....
        /*00c0*/ 	.word	0x00000740


	//   ....[2]....
        /*00c4*/ 	.word	0x00000a50


	//----- nvinfo : EIATTR_CRS_STACK_SIZE
	.align		4
.L_129:
        /*00c8*/ 	.byte	0x04, 0x1e
        /*00ca*/ 	.short	(.L_131 - .L_130)
.L_130:
        /*00cc*/ 	.word	0x00000000


	//----- nvinfo : EIATTR_CBANK_PARAM_SIZE
	.align		4
.L_131:
        /*00d0*/ 	.byte	0x03, 0x19
        /*00d2*/ 	.short	0x002c


	//----- nvinfo : EIATTR_PARAM_CBANK
	.align		4
        /*00d4*/ 	.byte	0x04, 0x0a
        /*00d6*/ 	.short	(.L_133 - .L_132)
	.align		4
.L_132:
        /*00d8*/ 	.word	index@(.nv.constant0.quantized_softmax_kernel)
        /*00dc*/ 	.short	0x0380
        /*00de*/ 	.short	0x002c


	//----- nvinfo : EIATTR_SW_WAR
	.align		4
.L_133:
        /*00e0*/ 	.byte	0x04, 0x36
        /*00e2*/ 	.short	(.L_135 - .L_134)
.L_134:
        /*00e4*/ 	.word	0x00000008
.L_135:


//--------------------- .nv.info.quantized_attention_scores_kernel --------------------------
	.section	.nv.info.quantized_attention_scores_kernel,"",@"SHT_CUDA_INFO"
	.sectionflags	@""
	.align	4


	//----- nvinfo : EIATTR_CUDA_API_VERSION
	.align		4
        /*0000*/ 	.byte	0x04, 0x37
        /*0002*/ 	.short	(.L_137 - .L_136)
.L_136:
        /*0004*/ 	.word	0x00000082


	//----- nvinfo : EIATTR_KPARAM_INFO
	.align		4
.L_137:
        /*0008*/ 	.byte	0x04, 0x17
        /*000a*/ 	.short	(.L_139 - .L_138)
.L_138:
        /*000c*/ 	.word	0x00000000
        /*0010*/ 	.short	0x0007
        /*0012*/ 	.short	0x0028
        /*0014*/ 	.byte	0x00, 0xf0, 0x11, 0x00


	//----- nvinfo : EIATTR_KPARAM_INFO
	.align		4
.L_139:
        /*0018*/ 	.byte	0x04, 0x17
        /*001a*/ 	.short	(.L_141 - .L_140)
.L_140:
        /*001c*/ 	.word	0x00000000
        /*0020*/ 	.short	0x0006
        /*0022*/ 	.short	0x0024
        /*0024*/ 	.byte	0x00, 0xf0, 0x11, 0x00


	//----- nvinfo : EIATTR_KPARAM_INFO
	.align		4
.L_141:
        /*0028*/ 	.byte	0x04, 0x17
        /*002a*/ 	.short	(.L_143 - .L_142)
.L_142:
        /*002c*/ 	.word	0x00000000
        /*0030*/ 	.short	0x0005
        /*0032*/ 	.short	0x0020
        /*0034*/ 	.byte	0x00, 0xf0, 0x11, 0x00


	//----- nvinfo : EIATTR_KPARAM_INFO
	.align		4
.L_143:
        /*0038*/ 	.byte	0x04, 0x17
        /*003a*/ 	.short	(.L_145 - .L_144)
.L_144:
        /*003c*/ 	.word	0x00000000
        /*0040*/ 	.short	0x0004
        /*0042*/ 	.short	0x001c
        /*0044*/ 	.byte	0x00, 0xf0, 0x11, 0x00


	//----- nvinfo : EIATTR_KPARAM_INFO
	.align		4
.L_145:
        /*0048*/ 	.byte	0x04, 0x17
        /*004a*/ 	.short	(.L_147 - .L_146)
.L_146:
        /*004c*/ 	.word	0x00000000
        /*0050*/ 	.short	0x0003
        /*0052*/ 	.short	0x0018
        /*0054*/ 	.byte	0x00, 0xf0, 0x11, 0x00


	//----- nvinfo : EIATTR_KPARAM_INFO
	.align		4
.L_147:
        /*0058*/ 	.byte	0x04, 0x17
        /*005a*/ 	.short	(.L_149 - .L_148)
.L_148:
        /*005c*/ 	.word	0x00000000
        /*0060*/ 	.short	0x0002
        /*0062*/ 	.short	0x0010
        /*0064*/ 	.byte	0x00, 0xf5, 0x21, 0x00


	//----- nvinfo : EIATTR_KPARAM_INFO
	.align		4
.L_149:
        /*0068*/ 	.byte	0x04, 0x17
        /*006a*/ 	.short	(.L_151 - .L_150)
.L_150:
        /*006c*/ 	.word	0x00000000
        /*0070*/ 	.short	0x0001
        /*0072*/ 	.short	0x0008
        /*0074*/ 	.byte	0x00, 0xf5, 0x21, 0x00


	//----- nvinfo : EIATTR_KPARAM_INFO
	.align		4
.L_151:
        /*0078*/ 	.byte	0x04, 0x17
        /*007a*/ 	.short	(.L_153 - .L_152)
.L_152:
        /*007c*/ 	.word	0x00000000
        /*0080*/ 	.short	0x0000
        /*0082*/ 	.short	0x0000
        /*0084*/ 	.byte	0x00, 0xf5, 0x21, 0x00


	//----- nvinfo : EIATTR_SPARSE_MMA_MASK
	.align		4
.L_153:
        /*0088*/ 	.byte	0x03, 0x50
        /*008a*/ 	.short	0x0000


	//----- nvinfo : EIATTR_MAXREG_COUNT
	.align		4
        /*008c*/ 	.byte	0x03, 0x1b
        /*008e*/ 	.short	0x00ff


	//----- nvinfo : EIATTR_MERCURY_ISA_VERSION
	.align		4
        /*0090*/ 	.byte	0x03, 0x5f
        /*0092*/ 	.short	0x0101


	//----- nvinfo : EIATTR_VRC_CTA_INIT_COUNT
	.align		4
        /*0094*/ 	.byte	0x02, 0x4a
	.zero		1
	.zero		1


	//----- nvinfo : EIATTR_EXIT_INSTR_OFFSETS
	.align		4
        /*0098*/ 	.byte	0x04, 0x1c
        /*009a*/ 	.short	(.L_155 - .L_154)


	//   ....[0]....
.L_154:
        /*009c*/ 	.word	0x00000220


	//   ....[1]....
        /*00a0*/ 	.word	0x00000b00


	//----- nvinfo : EIATTR_CBANK_PARAM_SIZE
	.align		4
.L_155:
        /*00a4*/ 	.byte	0x03, 0x19
        /*00a6*/ 	.short	0x002c


	//----- nvinfo : EIATTR_PARAM_CBANK
	.align		4
        /*00a8*/ 	.byte	0x04, 0x0a
        /*00aa*/ 	.short	(.L_157 - .L_156)
	.align		4
.L_156:
        /*00ac*/ 	.word	index@(.nv.constant0.quantized_attention_scores_kernel)
        /*00b0*/ 	.short	0x0380
        /*00b2*/ 	.short	0x002c


	//----- nvinfo : EIATTR_SW_WAR
	.align		4
.L_157:
        /*00b4*/ 	.byte	0x04, 0x36
        /*00b6*/ 	.short	(.L_159 - .L_158)
.L_158:
        /*00b8*/ 	.word	0x00000008
.L_159:


//--------------------- .nv.info.quantized_matmul_int8_kernel --------------------------
	.section	.nv.info.quantized_matmul_int8_kernel,"",@"SHT_CUDA_INFO"
	.sectionflags	@""
	.align	4


	//----- nvinfo : EIATTR_CUDA_API_VERSION
	.align		4
        /*0000*/ 	.byte	0x04, 0x37
        /*0002*/ 	.short	(.L_161 - .L_160)
.L_160:
        /*0004*/ 	.word	0x00000082


	//----- nvinfo : EIATTR_KPARAM_INFO
	.align		4
.L_161:
        /*0008*/ 	.byte	0x04, 0x17
        /*000a*/ 	.short	(.L_163 - .L_162)
.L_162:
        /*000c*/ 	.word	0x00000000
        /*0010*/ 	.short	0x0005
        /*0012*/ 	.short	0x0020
        /*0014*/ 	.byte	0x00, 0xf0, 0x11, 0x00


	//----- nvinfo : EIATTR_KPARAM_INFO
	.align		4
.L_163:
        /*0018*/ 	.byte	0x04, 0x17
        /*001a*/ 	.short	(.L_165 - .L_164)
.L_164:
        /*001c*/ 	.word	0x00000000
        /*0020*/ 	.short	0x0004
        /*0022*/ 	.short	0x001c
        /*0024*/ 	.byte	0x00, 0xf0, 0x11, 0x00


	//----- nvinfo : EIATTR_KPARAM_INFO
	.align		4
.L_165:
        /*0028*/ 	.byte	0x04, 0x17
        /*002a*/ 	.short	(.L_167 - .L_166)
.L_166:
        /*002c*/ 	.word	0x00000000
        /*0030*/ 	.short	0x0003
        /*0032*/ 	.short	0x0018
        /*0034*/ 	.byte	0x00, 0xf0, 0x11, 0x00


	//----- nvinfo : EIATTR_KPARAM_INFO
	.align		4
.L_167:
        /*0038*/ 	.byte	0x04, 0x17
        /*003a*/ 	.short	(.L_169 - .L_168)
.L_168:
        /*003c*/ 	.word	0x00000000
        /*0040*/ 	.short	0x0002
        /*0042*/ 	.short	0x0010
        /*0044*/ 	.byte	0x00, 0xf5, 0x21, 0x00


	//----- nvinfo : EIATTR_KPARAM_INFO
	.align		4
.L_169:
        /*0048*/ 	.byte	0x04, 0x17
        /*004a*/ 	.short	(.L_171 - .L_170)
.L_170:
        /*004c*/ 	.word	0x00000000
        /*0050*/ 	.short	0x0001
        /*0052*/ 	.short	0x0008
        /*0054*/ 	.byte	0x00, 0xf5, 0x21, 0x00


	//----- nvinfo : EIATTR_KPARAM_INFO
	.align		4
.L_171:
        /*0058*/ 	.byte	0x04, 0x17
        /*005a*/ 	.short	(.L_173 - .L_172)
.L_172:
        /*005c*/ 	.word	0x00000000
        /*0060*/ 	.short	0x0000
        /*0062*/ 	.short	0x0000
        /*0064*/ 	.byte	0x00, 0xf5, 0x21, 0x00


	//----- nvinfo : EIATTR_SPARSE_MMA_MASK
	.align		4
.L_173:
        /*0068*/ 	.byte	0x03, 0x50
        /*006a*/ 	.short	0x0000


	//----- nvinfo : EIATTR_MAXREG_COUNT
	.align		4
        /*006c*/ 	.byte	0x03, 0x1b
        /*006e*/ 	.short	0x00ff


	//----- nvinfo : EIATTR_NUM_BARRIERS
	.align		4
        /*0070*/ 	.byte	0x02, 0x4c
        /*0072*/ 	.byte	0x01
	.zero		1


	//----- nvinfo : EIATTR_MERCURY_ISA_VERSION
	.align		4
        /*0074*/ 	.byte	0x03, 0x5f
        /*0076*/ 	.short	0x0101


	//----- nvinfo : EIATTR_VRC_CTA_INIT_COUNT
	.align		4
        /*0078*/ 	.byte	0x02, 0x4a
	.zero		1
	.zero		1


	//----- nvinfo : EIATTR_EXIT_INSTR_OFFSETS
	.align		4
        /*007c*/ 	.byte	0x04, 0x1c
        /*007e*/ 	.short	(.L_175 - .L_174)


	//   ....[0]....
.L_174:
        /*0080*/ 	.word	0x00000780


	//   ....[1]....
        /*0084*/ 	.word	0x000007d0


	//----- nvinfo : EIATTR_CBANK_PARAM_SIZE
	.align		4
.L_175:
        /*0088*/ 	.byte	0x03, 0x19
        /*008a*/ 	.short	0x0024


	//----- nvinfo : EIATTR_PARAM_CBANK
	.align		4
        /*008c*/ 	.byte	0x04, 0x0a
        /*008e*/ 	.short	(.L_177 - .L_176)
	.align		4
.L_176:
        /*0090*/ 	.word	index@(.nv.constant0.quantized_matmul_int8_kernel)
        /*0094*/ 	.short	0x0380
        /*0096*/ 	.short	0x0024


	//----- nvinfo : EIATTR_SW_WAR
	.align		4
.L_177:
        /*0098*/ 	.byte	0x04, 0x36
        /*009a*/ 	.short	(.L_179 - .L_178)
.L_178:
        /*009c*/ 	.word	0x00000008
.L_179:


//--------------------- .nv.callgraph             --------------------------
	.section	.nv.callgraph,"",@"SHT_CUDA_CALLGRAPH"
	.align	4
	.sectionentsize	8
	.align		4
        /*0000*/ 	.word	0x00000000
	.align		4
        /*0004*/ 	.word	0xffffffff
	.align		4
        /*0008*/ 	.word	0x00000000
	.align		4
        /*000c*/ 	.word	0xfffffffe
	.align		4
        /*0010*/ 	.word	0x00000000
	.align		4
        /*0014*/ 	.word	0xfffffffd
	.align		4
        /*0018*/ 	.word	0x00000000
	.align		4
        /*001c*/ 	.word	0xfffffffc


//--------------------- .text.quantized_nax_fused_kernel --------------------------
	.section	.text.quantized_nax_fused_kernel,"ax",@progbits
	.align	128
        .global         quantized_nax_fused_kernel
        .type           quantized_nax_fused_kernel,@function
        .size           quantized_nax_fused_kernel,(.L_x_99 - quantized_nax_fused_kernel)
        .other          quantized_nax_fused_kernel,@"STO_CUDA_ENTRY STV_DEFAULT"
quantized_nax_fused_kernel:
.text.quantized_nax_fused_kernel:
[----:B------:R-:W-:Y:S08]  /*0000*/  LDC R1, c[0x0][0x37c] ;  /* 0x0000df00ff017b82 */ /* 0x000ff00000000800 */
[----:B------:R-:W0:Y:S01]  /*0010*/  LDC.64 R2, c[0x0][0x3c0] ;  /* 0x0000f000ff027b82 */ /* 0x000e220000000a00 */
[----:B------:R-:W1:Y:S07]  /*0020*/  LDCU UR5, c[0x0][0x3bc] ;  /* 0x00007780ff0577ac */ /* 0x000e6e0008000800 */
[----:B------:R-:W2:Y:S01]  /*0030*/  S2UR UR4, SR_CTAID.Z ;  /* 0x00000000000479c3 */ /* 0x000ea20000002700 */
[----:B0-----:R-:W0:Y:S01]  /*0040*/  I2F.U32.RP R0, R2 ;  /* 0x0000000200007306 */ /* 0x001e220000209000 */
[----:B------:R-:W-:-:S02]  /*0050*/  ISETP.NE.U32.AND P2, PT, R2, RZ, PT ;  /* 0x000000ff0200720c */ /* 0x000fc40003f45070 */
[----:B------:R-:W-:-:S05]  /*0060*/  LOP3.LUT R8, RZ, R2, RZ, 0x33, !PT ;  /* 0x00000002ff087212 */ /* 0x000fca00078e33ff */
[----:B0-----:R-:W0:Y:S02]  /*0070*/  MUFU.RCP R0, R0 ;  /* 0x0000000000007308 */ /* 0x001e240000001000 */
[----:B0-----:R-:W-:-:S06]  /*0080*/  VIADD R4, R0, 0xffffffe ;  /* 0x0ffffffe00047836 */ /* 0x001fcc0000000000 */
[----:B------:R0:W3:Y:S02]  /*0090*/  F2I.FTZ.U32.TRUNC.NTZ R5, R4 ;  /* 0x0000000400057305 */ /* 0x0000e4000021f000 */
[----:B0-----:R-:W-:Y:S02]  /*00a0*/  IMAD.MOV.U32 R4, RZ, RZ, RZ ;  /* 0x000000ffff047224 */ /* 0x001fe400078e00ff */
[----:B---3--:R-:W-:-:S04]  /*00b0*/  IMAD.MOV R7, RZ, RZ, -R5 ;  /* 0x000000ffff077224 */ /* 0x008fc800078e0a05 */
[----:B------:R-:W-:-:S04]  /*00c0*/  IMAD R7, R7, R2, RZ ;  /* 0x0000000207077224 */ /* 0x000fc800078e02ff */
[----:B------:R-:W-:-:S06]  /*00d0*/  IMAD.HI.U32 R5, R5, R7, R4 ;  /* 0x0000000705057227 */ /* 0x000fcc00078e0004 */
[----:B--2---:R-:W-:-:S04]  /*00e0*/  IMAD.HI.U32 R5, R5, UR4, RZ ;  /* 0x0000000405057c27 */ /* 0x004fc8000f8e00ff */
[----:B------:R-:W-:-:S04]  /*00f0*/  IMAD.MOV R9, RZ, RZ, -R5 ;  /* 0x000000ffff097224 */ /* 0x000fc800078e0a05 */
[----:B------:R-:W-:Y:S01]  /*0100*/  IMAD R9, R2, R9, UR4 ;  /* 0x0000000402097e24 */ /* 0x000fe2000f8e0209 */
[----:B------:R-:W0:Y:S04]  /*0110*/  S2UR UR4, SR_CTAID.Y ;  /* 0x00000000000479c3 */ /* 0x000e280000002600 */
[----:B------:R-:W-:-:S13]  /*0120*/  ISETP.GE.U32.AND P0, PT, R9, R2, PT ;  /* 0x000000020900720c */ /* 0x000fda0003f06070 */
[----:B------:R-:W-:Y:S02]  /*0130*/  @P0 IMAD.IADD R9, R9, 0x1, -R2 ;  /* 0x0000000109090824 */ /* 0x000fe400078e0a02 */
[----:B------:R-:W-:-:S03]  /*0140*/  @P0 VIADD R5, R5, 0x1 ;  /* 0x0000000105050836 */ /* 0x000fc60000000000 */
[----:B------:R-:W-:-:S13]  /*0150*/  ISETP.GE.U32.AND P1, PT, R9, R2, PT ;  /* 0x000000020900720c */ /* 0x000fda0003f26070 */
[----:B------:R-:W-:-:S05]  /*0160*/  @P1 VIADD R5, R5, 0x1 ;  /* 0x0000000105051836 */ /* 0x000fca0000000000 */
[----:B------:R-:W-:-:S04]  /*0170*/  SEL R11, R8, R5, !P2 ;  /* 0x00000005080b7207 */ /* 0x000fc80005000000 */
[----:B-1----:R-:W-:-:S04]  /*0180*/  ISETP.GE.U32.AND P0, PT, R11, UR5, PT ;  /* 0x000000050b007c0c */ /* 0x002fc8000bf06070 */
[----:B0-----:R-:W-:-:S13]  /*0190*/  ISETP.LE.U32.OR P0, PT, R3, UR4, P0 ;  /* 0x0000000403007c0c */ /* 0x001fda0008703470 */
[----:B------:R-:W-:Y:S05]  /*01a0*/  @P0 EXIT ;  /* 0x000000000000094d */ /* 0x000fea0003800000 */
[----:B------:R-:W0:Y:S01]  /*01b0*/  LDC.64 R4, c[0x0][0x3a0] ;  /* 0x0000e800ff047b82 */ /* 0x000e220000000a00 */
[----:B------:R-:W0:Y:S01]  /*01c0*/  LDCU.64 UR8, c[0x0][0x358] ;  /* 0x00006b00ff0877ac */ /* 0x000e220008000a00 */
[----:B------:R-:W1:Y:S06]  /*01d0*/  LDCU UR5, c[0x0][0x3c8] ;  /* 0x00007900ff0577ac */ /* 0x000e6c0008000800 */
[----:B------:R-:W2:Y:S01]  /*01e0*/  LDC.64 R6, c[0x0][0x3a8] ;  /* 0x0000ea00ff067b82 */ /* 0x000ea20000000a00 */
[----:B0-----:R-:W3:Y:S04]  /*01f0*/  LDG.E.CONSTANT R4, desc[UR8][R4.64] ;  /* 0x0000000804047981 */ /* 0x001ee8000c1e9900 */
[----:B--2---:R0:W3:Y:S01]  /*0200*/  LDG.E.CONSTANT R7, desc[UR8][R6.64] ;  /* 0x0000000806077981 */ /* 0x0040e2000c1e9900 */
[----:B------:R-:W-:Y:S01]  /*0210*/  IMAD.IADD R10, R9, 0x1, -R2 ;  /* 0x00000001090a7824 */ /* 0x000fe200078e0a02 */
[----:B-1----:R-:W-:-:S02]  /*0220*/  UIMAD UR4, UR4, UR5, URZ ;  /* 0x00000005040472a4 */ /* 0x002fc4000f8e02ff */
[----:B------:R-:W-:Y:S01]  /*0230*/  IMAD R3, R3, UR5, RZ ;  /* 0x0000000503037c24 */ /* 0x000fe2000f8e02ff */
[----:B------:R-:W1:Y:S01]  /*0240*/  S2R R0, SR_TID.X ;  /* 0x0000000000007919 */ /* 0x000e620000002100 */
[----:B------:R-:W-:-:S05]  /*0250*/  @P2 SEL R8, R10, R9, P1 ;  /* 0x000000090a082207 */ /* 0x000fca0000800000 */
[----:B------:R-:W-:Y:S01]  /*0260*/  IMAD R2, R11, R2, R8 ;  /* 0x000000020b027224 */ /* 0x000fe200078e0208 */
[----:B------:R-:W-:-:S03]  /*0270*/  I2FP.F32.U32 R8, UR5 ;  /* 0x0000000500087c45 */ /* 0x000fc60008201000 */
[----:B------:R-:W-:Y:S01]  /*0280*/  IMAD R2, R2, R3, RZ ;  /* 0x0000000302027224 */ /* 0x000fe200078e02ff */
[----:B------:R2:W4:Y:S01]  /*0290*/  MUFU.RSQ R9, R8 ;  /* 0x0000000800097308 */ /* 0x0005220000001400 */
[----:B------:R-:W-:-:S03]  /*02a0*/  VIADD R3, R8, 0xf3000000 ;  /* 0xf300000008037836 */ /* 0x000fc60000000000 */
[----:B0-----:R-:W-:Y:S02]  /*02b0*/  IADD3 R6, P1, PT, R2, UR4, RZ ;  /* 0x0000000402067c10 */ /* 0x001fe4000ff3e0ff */
[----:B------:R-:W-:-:S03]  /*02c0*/  ISETP.GT.U32.AND P0, PT, R3, 0x727fffff, PT ;  /* 0x727fffff0300780c */ /* 0x000fc60003f04070 */
[----:B------:R-:W-:Y:S02]  /*02d0*/  IMAD.X R5, RZ, RZ, RZ, P1 ;  /* 0x000000ffff057224 */ /* 0x000fe400008e06ff */
[----:B---3--:R-:W-:-:S08]  /*02e0*/  FMUL R3, R4, R7 ;  /* 0x0000000704037220 */ /* 0x008fd00000400000 */
[----:B-12-4-:R-:W-:Y:S05]  /*02f0*/  @!P0 BRA `(.L_x_0) ;  /* 0x00000000000c8947 */ /* 0x016fea0003800000 */
[----:B------:R-:W-:-:S07]  /*0300*/  MOV R10, 0x320 ;  /* 0x00000320000a7802 */ /* 0x000fce0000000f00 */
[----:B------:R-:W-:Y:S05]  /*0310*/  CALL.REL.NOINC `($__internal_1_$__cuda_sm20_sqrt_rn_f32_slowpath) ;  /* 0x0000002400207944 */ /* 0x000fea0003c00000 */
[----:B------:R-:W-:Y:S05]  /*0320*/  BRA `(.L_x_1) ;  /* 0x0000000000107947 */ /* 0x000fea0003800000 */
.L_x_0:
[----:B------:R-:W-:Y:S01]  /*0330*/  FMUL.FTZ R7, R8, R9 ;  /* 0x0000000908077220 */ /* 0x000fe20000410000 */
[----:B------:R-:W-:-:S03]  /*0340*/  FMUL.FTZ R9, R9, 0.5 ;  /* 0x3f00000009097820 */ /* 0x000fc60000410000 */
[----:B------:R-:W-:-:S04]  /*0350*/  FFMA R4, -R7, R7, R8 ;  /* 0x0000000707047223 */ /* 0x000fc80000000108 */
[----:B------:R-:W-:-:S07]  /*0360*/  FFMA R4, R4, R9, R7 ;  /* 0x0000000904047223 */ /* 0x000fce0000000007 */
.L_x_1:
[----:B------:R-:W0:Y:S08]  /*0370*/  MUFU.RCP R7, R4 ;  /* 0x0000000400077308 */ /* 0x000e300000001000 */
[----:B------:R-:W1:Y:S01]  /*0380*/  FCHK P0, R3, R4 ;  /* 0x0000000403007302 */ /* 0x000e620000000000 */
[----:B0-----:R-:W-:-:S04]  /*0390*/  FFMA R8, R7, -R4, 1 ;  /* 0x3f80000007087423 */ /* 0x001fc80000000804 */
[----:B------:R-:W-:-:S04]  /*03a0*/  FFMA R8, R7, R8, R7 ;  /* 0x0000000807087223 */ /* 0x000fc80000000007 */
[----:B------:R-:W-:-:S04]  /*03b0*/  FFMA R7, R3, R8, RZ ;  /* 0x0000000803077223 */ /* 0x000fc800000000ff */
[----:B------:R-:W-:-:S04]  /*03c0*/  FFMA R9, R7, -R4, R3 ;  /* 0x8000000407097223 */ /* 0x000fc80000000003 */
[----:B------:R-:W-:Y:S01]  /*03d0*/  FFMA R8, R8, R9, R7 ;  /* 0x0000000908087223 */ /* 0x000fe20000000007 */
[----:B-1----:R-:W-:Y:S06]  /*03e0*/  @!P0 BRA `(.L_x_2) ;  /* 0x00000000000c8947 */ /* 0x002fec0003800000 */
[----:B------:R-:W-:-:S07]  /*03f0*/  MOV R8, 0x410 ;  /* 0x0000041000087802 */ /* 0x000fce0000000f00 */
[----:B------:R-:W-:Y:S05]  /*0400*/  CALL.REL.NOINC `($__internal_2_$__cuda_sm3x_div_rn_noftz_f32_slowpath) ;  /* 0x0000002400447944 */ /* 0x000fea0003c00000 */
[----:B------:R-:W-:-:S07]  /*0410*/  IMAD.MOV.U32 R8, RZ, RZ, R3 ;  /* 0x000000ffff087224 */ /* 0x000fce00078e0003 */
.L_x_2:
[----:B------:R-:W0:Y:S02]  /*0420*/  LDC R7, c[0x0][0x3b8] ;  /* 0x0000ee00ff077b82 */ /* 0x000e240000000800 */
[----:B0-----:R-:W0:Y:S08]  /*0430*/  MUFU.RCP R3, R7 ;  /* 0x0000000700037308 */ /* 0x001e300000001000 */
[----:B------:R-:W1:Y:S01]  /*0440*/  FCHK P0, R8, R7 ;  /* 0x0000000708007302 */ /* 0x000e620000000000 */
[----:B0-----:R-:W-:-:S04]  /*0450*/  FFMA R4, R3, -R7, 1 ;  /* 0x3f80000003047423 */ /* 0x001fc80000000807 */
[----:B------:R-:W-:-:S04]  /*0460*/  FFMA R3, R3, R4, R3 ;  /* 0x0000000403037223 */ /* 0x000fc80000000003 */
[----:B------:R-:W-:-:S04]  /*0470*/  FFMA R13, R3, R8, RZ ;  /* 0x00000008030d7223 */ /* 0x000fc800000000ff */
[----:B------:R-:W-:-:S04]  /*0480*/  FFMA R4, R13, -R7, R8 ;  /* 0x800000070d047223 */ /* 0x000fc80000000008 */
[----:B------:R-:W-:Y:S01]  /*0490*/  FFMA R13, R3, R4, R13 ;  /* 0x00000004030d7223 */ /* 0x000fe2000000000d */
[----:B-1----:R-:W-:Y:S06]  /*04a0*/  @!P0 BRA `(.L_x_3) ;  /* 0x0000000000148947 */ /* 0x002fec0003800000 */
[----:B------:R-:W0:Y:S01]  /*04b0*/  LDC R4, c[0x0][0x3b8] ;  /* 0x0000ee00ff047b82 */ /* 0x000e220000000800 */
[----:B------:R-:W-:Y:S01]  /*04c0*/  IMAD.MOV.U32 R3, RZ, RZ, R8 ;  /* 0x000000ffff037224 */ /* 0x000fe200078e0008 */
[----:B------:R-:W-:-:S07]  /*04d0*/  MOV R8, 0x4f0 ;  /* 0x000004f000087802 */ /* 0x000fce0000000f00 */
[----:B0-----:R-:W-:Y:S05]  /*04e0*/  CALL.REL.NOINC `($__internal_2_$__cuda_sm3x_div_rn_noftz_f32_slowpath) ;  /* 0x00000024000c7944 */ /* 0x001fea0003c00000 */
[----:B------:R-:W-:-:S07]  /*04f0*/  IMAD.MOV.U32 R13, RZ, RZ, R3 ;  /* 0x000000ffff0d7224 */ /* 0x000fce00078e0003 */
.L_x_3:
[----:B------:R-:W0:Y:S01]  /*0500*/  LDCU UR5, c[0x0][0x3c4] ;  /* 0x00007880ff0577ac */ /* 0x000e220008000800 */
[----:B------:R-:W-:Y:S01]  /*0510*/  BSSY.RECONVERGENT B0, `(.L_x_4) ;  /* 0x0000099000007945 */ /* 0x000fe20003800200 */
[----:B------:R-:W1:Y:S01]  /*0520*/  LDCU.64 UR10, c[0x0][0x388] ;  /* 0x00007100ff0a77ac */ /* 0x000e620008000a00 */
[----:B------:R-:W2:Y:S01]  /*0530*/  LDCU.64 UR12, c[0x0][0x390] ;  /* 0x00007200ff0c77ac */ /* 0x000ea20008000a00 */
[----:B0-----:R-:W-:-:S05]  /*0540*/  IMAD.U32 R9, RZ, RZ, UR5 ;  /* 0x00000005ff097e24 */ /* 0x001fca000f8e00ff */
[----:B------:R-:W-:-:S13]  /*0550*/  ISETP.GE.U32.AND P0, PT, R0, R9, PT ;  /* 0x000000090000720c */ /* 0x000fda0003f06070 */
[----:B-12---:R-:W-:Y:S05]  /*0560*/  @P0 BRA `(.L_x_5) ;  /* 0x00000008004c0947 */ /* 0x006fea0003800000 */
[----:B------:R-:W0:Y:S08]  /*0570*/  LDC R4, c[0x0][0x3c8] ;  /* 0x0000f200ff047b82 */ /* 0x000e300000000800 */
[----:B------:R-:W1:Y:S01]  /*0580*/  LDC R12, c[0x0][0x360] ;  /* 0x0000d800ff0c7b82 */ /* 0x000e620000000800 */
[----:B0-----:R-:W-:-:S13]  /*0590*/  ISETP.NE.AND P0, PT, R4, RZ, PT ;  /* 0x000000ff0400720c */ /* 0x001fda0003f05270 */
[----:B-1----:R-:W-:Y:S05]  /*05a0*/  @P0 BRA `(.L_x_6) ;  /* 0x0000000000380947 */ /* 0x002fea0003800000 */
[----:B------:R-:W0:Y:S01]  /*05b0*/  S2R R6, SR_CgaCtaId ;  /* 0x0000000000067919 */ /* 0x000e220000008800 */
[----:B------:R-:W-:Y:S01]  /*05c0*/  MOV R3, 0x400 ;  /* 0x0000040000037802 */ /* 0x000fe20000000f00 */
[----:B------:R-:W-:Y:S01]  /*05d0*/  BSSY.RECONVERGENT B1, `(.L_x_7) ;  /* 0x000000a000017945 */ /* 0x000fe20003800200 */
[----:B------:R-:W-:Y:S01]  /*05e0*/  FMUL R8, RZ, R13 ;  /* 0x0000000dff087220 */ /* 0x000fe20000400000 */
[----:B------:R-:W-:Y:S02]  /*05f0*/  IMAD.MOV.U32 R4, RZ, RZ, R0 ;  /* 0x000000ffff047224 */ /* 0x000fe400078e0000 */
[----:B------:R-:W-:-:S05]  /*0600*/  VIADD R3, R3, 0x10 ;  /* 0x0000001003037836 */ /* 0x000fca0000000000 */
[----:B0-----:R-:W-:-:S07]  /*0610*/  LEA R3, R6, R3, 0x18 ;  /* 0x0000000306037211 */ /* 0x001fce00078ec0ff */
.L_x_8:
[----:B------:R-:W-:Y:S02]  /*0620*/  IMAD R5, R4, 0x4, R3 ;  /* 0x0000000404057824 */ /* 0x000fe400078e0203 */
[----:B------:R-:W-:-:S03]  /*0630*/  IMAD.IADD R4, R12, 0x1, R4 ;  /* 0x000000010c047824 */ /* 0x000fc600078e0204 */
[----:B------:R0:W-:Y:S02]  /*0640*/  STS [R5], R8 ;  /* 0x0000000805007388 */ /* 0x0001e40000000800 */
[----:B------:R-:W-:-:S13]  /*0650*/  ISETP.GE.U32.AND P0, PT, R4, R9, PT ;  /* 0x000000090400720c */ /* 0x000fda0003f06070 */
[----:B0-----:R-:W-:Y:S05]  /*0660*/  @!P0 BRA `(.L_x_8) ;  /* 0xfffffffc00ec8947 */ /* 0x001fea000383ffff */
[----:B------:R-:W-:Y:S05]  /*0670*/  BSYNC.RECONVERGENT B1 ;  /* 0x0000000000017941 */ /* 0x000fea0003800200 */
.L_x_7:
[----:B------:R-:W-:Y:S05]  /*0680*/  BRA `(.L_x_5) ;  /* 0x0000000800047947 */ /* 0x000fea0003800000 */
.L_x_6:
[C---:B------:R-:W-:Y:S01]  /*0690*/  LOP3.LUT R16, R4.reuse, 0x7, RZ, 0xc0, !PT ;  /* 0x0000000704107812 */ /* 0x040fe200078ec0ff */
[----:B------:R-:W-:Y:S01]  /*06a0*/  IMAD.MOV.U32 R3, RZ, RZ, R0 ;  /* 0x000000ffff037224 */ /* 0x000fe200078e0000 */
[C---:B------:R-:W-:Y:S02]  /*06b0*/  LOP3.LUT R15, R4.reuse, 0x3, RZ, 0xc0, !PT ;  /* 0x00000003040f7812 */ /* 0x040fe400078ec0ff */
[----:B------:R-:W-:Y:S02]  /*06c0*/  PRMT R7, R7, 0x3340, R7 ;  /* 0x0000334007077816 */ /* 0x000fe40000000007 */
[----:B------:R-:W-:-:S07]  /*06d0*/  LOP3.LUT R4, R4, 0xfffffff8, RZ, 0xc0, !PT ;  /* 0xfffffff804047812 */ /* 0x000fce00078ec0ff */
.L_x_14:
[----:B------:R-:W0:Y:S01]  /*06e0*/  LDC R20, c[0x0][0x3c8] ;  /* 0x0000f200ff147b82 */ /* 0x000e220000000800 */
[----:B------:R-:W-:Y:S02]  /*06f0*/  IMAD.MOV.U32 R19, RZ, RZ, RZ ;  /* 0x000000ffff137224 */ /* 0x000fe400078e00ff */
[----:B------:R-:W-:Y:S01]  /*0700*/  IMAD.MOV.U32 R14, RZ, RZ, RZ ;  /* 0x000000ffff0e7224 */ /* 0x000fe200078e00ff */
[----:B0-----:R-:W-:Y:S01]  /*0710*/  ISETP.GE.U32.AND P0, PT, R20, 0x8, PT ;  /* 0x000000081400780c */ /* 0x001fe20003f06070 */
[----:B------:R-:W-:-:S05]  /*0720*/  IMAD R9, R3, R20, RZ ;  /* 0x0000001403097224 */ /* 0x000fca00078e02ff */
[----:B------:R-:W-:-:S05]  /*0730*/  IADD3 R18, P1, PT, R9, R2, RZ ;  /* 0x0000000209127210 */ /* 0x000fca0007f3e0ff */
[----:B------:R-:W-:Y:S02]  /*0740*/  IMAD.X R17, RZ, RZ, RZ, P1 ;  /* 0x000000ffff117224 */ /* 0x000fe400008e06ff */
[----:B------:R-:W-:Y:S06]  /*0750*/  @!P0 BRA `(.L_x_9) ;  /* 0x0000000000a08947 */ /* 0x000fec0003800000 */
[----:B------:R-:W-:Y:S02]  /*0760*/  IMAD.MOV.U32 R19, RZ, RZ, RZ ;  /* 0x000000ffff137224 */ /* 0x000fe400078e00ff */
[----:B------:R-:W-:-:S07]  /*0770*/  IMAD.MOV.U32 R14, RZ, RZ, RZ ;  /* 0x000000ffff0e7224 */ /* 0x000fce00078e00ff */
.L_x_10:
[----:B------:R-:W-:-:S04]  /*0780*/  IADD3 R8, P0, P1, R6, UR10, R19 ;  /* 0x0000000a06087c10 */ /* 0x000fc8000f91e013 */
[----:B------:R-:W-:-:S05]  /*0790*/  IADD3.X R9, PT, PT, R5, UR11, RZ, P0, P1 ;  /* 0x0000000b05097c10 */ /* 0x000fca00087e24ff */
[----:B------:R-:W2:Y:S04]  /*07a0*/  LDG.E.U8.CONSTANT R11, desc[UR8][R8.64+0x3] ;  /* 0x00000308080b7981 */ /* 0x000ea8000c1e9100 */
[----:B------:R-:W2:Y:S04]  /*07b0*/  LDG.E.U8.CONSTANT R22, desc[UR8][R8.64+0x2] ;  /* 0x0000020808167981 */ /* 0x000ea8000c1e9100 */
[----:B------:R-:W3:Y:S04]  /*07c0*/  LDG.E.U8.CONSTANT R25, desc[UR8][R8.64+0x1] ;  /* 0x0000010808197981 */ /* 0x000ee8000c1e9100 */
[----:B------:R-:W3:Y:S01]  /*07d0*/  LDG.E.U8.CONSTANT R26, desc[UR8][R8.64] ;  /* 0x00000008081a7981 */ /* 0x000ee2000c1e9100 */
[----:B------:R-:W-:-:S03]  /*07e0*/  IADD3 R10, P0, P1, R18, UR12, R19 ;  /* 0x0000000c120a7c10 */ /* 0x000fc6000f91e013 */
[----:B------:R-:W4:Y:S04]  /*07f0*/  LDG.E.U8.CONSTANT R23, desc[UR8][R8.64+0x7] ;  /* 0x0000070808177981 */ /* 0x000f28000c1e9100 */
[----:B------:R-:W4:Y:S01]  /*0800*/  LDG.E.U8.CONSTANT R24, desc[UR8][R8.64+0x6] ;  /* 0x0000060808187981 */ /* 0x000f22000c1e9100 */
[----:B--2---:R-:W-:Y:S02]  /*0810*/  PRMT R21, R22, 0x3340, R11 ;  /* 0x0000334016157816 */ /* 0x004fe4000000000b */
[----:B------:R-:W-:Y:S01]  /*0820*/  IADD3.X R11, PT, PT, R17, UR13, RZ, P0, P1 ;  /* 0x0000000d110b7c10 */ /* 0x000fe200087e24ff */
[----:B------:R-:W2:Y:S04]  /*0830*/  LDG.E.U8.CONSTANT R22, desc[UR8][R8.64+0x5] ;  /* 0x0000050808167981 */ /* 0x000ea8000c1e9100 */
[----:B------:R-:W5:Y:S01]  /*0840*/  LDG.E.U8.CONSTANT R29, desc[UR8][R10.64] ;  /* 0x000000080a1d7981 */ /* 0x000f62000c1e9100 */
[----:B---3--:R-:W-:-:S03]  /*0850*/  PRMT R26, R26, 0x3340, R25 ;  /* 0x000033401a1a7816 */ /* 0x008fc60000000019 */
[----:B------:R-:W2:Y:S01]  /*0860*/  LDG.E.U8.CONSTANT R25, desc[UR8][R8.64+0x4] ;  /* 0x0000040808197981 */ /* 0x000ea2000c1e9100 */
[----:B------:R-:W-:-:S03]  /*0870*/  PRMT R21, R26, 0x5410, R21 ;  /* 0x000054101a157816 */ /* 0x000fc60000000015 */
[----:B------:R-:W5:Y:S01]  /*0880*/  LDG.E.U8.CONSTANT R26, desc[UR8][R10.64+0x1] ;  /* 0x000001080a1a7981 */ /* 0x000f62000c1e9100 */
[----:B----4-:R-:W-:-:S03]  /*0890*/  PRMT R23, R24, 0x3340, R23 ;  /* 0x0000334018177816 */ /* 0x010fc60000000017 */
[----:B------:R-:W3:Y:S04]  /*08a0*/  LDG.E.U8.CONSTANT R24, desc[UR8][R10.64+0x3] ;  /* 0x000003080a187981 */ /* 0x000ee8000c1e9100 */
[----:B------:R-:W3:Y:S04]  /*08b0*/  LDG.E.U8.CONSTANT R27, desc[UR8][R10.64+0x2] ;  /* 0x000002080a1b7981 */ /* 0x000ee8000c1e9100 */
[----:B------:R-:W4:Y:S04]  /*08c0*/  LDG.E.U8.CONSTANT R8, desc[UR8][R10.64+0x6] ;  /* 0x000006080a087981 */ /* 0x000f28000c1e9100 */
[----:B------:R-:W4:Y:S01]  /*08d0*/  LDG.E.U8.CONSTANT R9, desc[UR8][R10.64+0x5] ;  /* 0x000005080a097981 */ /* 0x000f22000c1e9100 */
[----:B--2---:R-:W-:-:S03]  /*08e0*/  PRMT R22, R25, 0x3340, R22 ;  /* 0x0000334019167816 */ /* 0x004fc60000000016 */
[----:B------:R-:W4:Y:S01]  /*08f0*/  LDG.E.U8.CONSTANT R25, desc[UR8][R10.64+0x7] ;  /* 0x000007080a197981 */ /* 0x000f22000c1e9100 */
[----:B-----5:R-:W-:-:S03]  /*0900*/  PRMT R29, R29, 0x3340, R26 ;  /* 0x000033401d1d7816 */ /* 0x020fc6000000001a */
[----:B------:R-:W2:Y:S01]  /*0910*/  LDG.E.U8.CONSTANT R26, desc[UR8][R10.64+0x4] ;  /* 0x000004080a1a7981 */ /* 0x000ea2000c1e9100 */
[----:B------:R-:W-:-:S05]  /*0920*/  VIADD R19, R19, 0x8 ;  /* 0x0000000813137836 */ /* 0x000fca0000000000 */
[----:B------:R-:W-:Y:S02]  /*0930*/  ISETP.NE.AND P0, PT, R19, R4, PT ;  /* 0x000000041300720c */ /* 0x000fe40003f05270 */
[----:B---3--:R-:W-:-:S04]  /*0940*/  PRMT R24, R27, 0x3340, R24 ;  /* 0x000033401b187816 */ /* 0x008fc80000000018 */
[----:B------:R-:W-:Y:S02]  /*0950*/  PRMT R24, R29, 0x5410, R24 ;  /* 0x000054101d187816 */ /* 0x000fe40000000018 */
[----:B------:R-:W-:-:S03]  /*0960*/  PRMT R22, R22, 0x5410, R23 ;  /* 0x0000541016167816 */ /* 0x000fc60000000017 */
[----:B------:R-:W-:Y:S01]  /*0970*/  IDP.4A.S8.S8 R14, R24, R21, R14 ;  /* 0x00000015180e7226 */ /* 0x000fe2000000060e */
[----:B----4-:R-:W-:Y:S02]  /*0980*/  PRMT R8, R8, 0x3340, R25 ;  /* 0x0000334008087816 */ /* 0x010fe40000000019 */
[----:B--2---:R-:W-:-:S04]  /*0990*/  PRMT R9, R26, 0x3340, R9 ;  /* 0x000033401a097816 */ /* 0x004fc80000000009 */
[----:B------:R-:W-:-:S05]  /*09a0*/  PRMT R9, R9, 0x5410, R8 ;  /* 0x0000541009097816 */ /* 0x000fca0000000008 */
[----:B------:R-:W-:Y:S01]  /*09b0*/  IDP.4A.S8.S8 R14, R9, R22, R14 ;  /* 0x00000016090e7226 */ /* 0x000fe2000000060e */
[----:B------:R-:W-:Y:S06]  /*09c0*/  @P0 BRA `(.L_x_10) ;  /* 0xfffffffc006c0947 */ /* 0x000fec000383ffff */
[----:B------:R-:W-:-:S07]  /*09d0*/  IMAD.MOV.U32 R19, RZ, RZ, R4 ;  /* 0x000000ffff137224 */ /* 0x000fce00078e0004 */
.L_x_9:
[----:B------:R-:W-:-:S13]  /*09e0*/  ISETP.NE.AND P0, PT, R16, RZ, PT ;  /* 0x000000ff1000720c */ /* 0x000fda0003f05270 */
[----:B------:R-:W-:Y:S05]  /*09f0*/  @!P0 BRA `(.L_x_11) ;  /* 0x0000000000f48947 */ /* 0x000fea0003800000 */
[----:B------:R-:W-:Y:S01]  /*0a00*/  VIADD R8, R16, 0xffffffff ;  /* 0xffffffff10087836 */ /* 0x000fe20000000000 */
[----:B------:R-:W-:-:S04]  /*0a10*/  ISETP.NE.AND P0, PT, R15, RZ, PT ;  /* 0x000000ff0f00720c */ /* 0x000fc80003f05270 */
[----:B------:R-:W-:-:S13]  /*0a20*/  ISETP.GE.U32.AND P1, PT, R8, 0x3, PT ;  /* 0x000000030800780c */ /* 0x000fda0003f26070 */
[----:B------:R-:W-:Y:S05]  /*0a30*/  @!P1 BRA `(.L_x_12) ;  /* 0x0000000000589947 */ /* 0x000fea0003800000 */
[----:B------:R-:W0:Y:S01]  /*0a40*/  LDCU.64 UR6, c[0x0][0x388] ;  /* 0x00007100ff0677ac */ /* 0x000e220008000a00 */
[----:B------:R-:W1:Y:S01]  /*0a50*/  LDCU.64 UR14, c[0x0][0x390] ;  /* 0x00007200ff0e77ac */ /* 0x000e620008000a00 */
[--C-:B0-----:R-:W-:Y:S02]  /*0a60*/  IADD3 R8, P1, P2, R6, UR6, R19.reuse ;  /* 0x0000000606087c10 */ /* 0x101fe4000fa3e013 */
[----:B-1----:R-:W-:Y:S02]  /*0a70*/  IADD3 R10, P3, P4, R18, UR14, R19 ;  /* 0x0000000e120a7c10 */ /* 0x002fe4000fc7e013 */
[----:B------:R-:W-:Y:S02]  /*0a80*/  IADD3.X R9, PT, PT, R5, UR7, RZ, P1, P2 ;  /* 0x0000000705097c10 */ /* 0x000fe40008fe44ff */
[----:B------:R-:W-:-:S03]  /*0a90*/  IADD3.X R11, PT, PT, R17, UR15, RZ, P3, P4 ;  /* 0x0000000f110b7c10 */ /* 0x000fc60009fe84ff */
[----:B------:R-:W2:Y:S04]  /*0aa0*/  LDG.E.U8.CONSTANT R25, desc[UR8][R8.64+0x3] ;  /* 0x0000030808197981 */ /* 0x000ea8000c1e9100 */
[----:B------:R-:W2:Y:S04]  /*0ab0*/  LDG.E.U8.CONSTANT R26, desc[UR8][R8.64+0x2] ;  /* 0x00000208081a7981 */ /* 0x000ea8000c1e9100 */
[----:B------:R-:W3:Y:S04]  /*0ac0*/  LDG.E.U8.CONSTANT R27, desc[UR8][R8.64+0x1] ;  /* 0x00000108081b7981 */ /* 0x000ee8000c1e9100 */
[----:B------:R-:W3:Y:S04]  /*0ad0*/  LDG.E.U8.CONSTANT R28, desc[UR8][R8.64] ;  /* 0x00000008081c7981 */ /* 0x000ee8000c1e9100 */
[----:B------:R-:W4:Y:S04]  /*0ae0*/  LDG.E.U8.CONSTANT R21, desc[UR8][R10.64+0x3] ;  /* 0x000003080a157981 */ /* 0x000f28000c1e9100 */
[----:B------:R-:W4:Y:S04]  /*0af0*/  LDG.E.U8.CONSTANT R22, desc[UR8][R10.64+0x2] ;  /* 0x000002080a167981 */ /* 0x000f28000c1e9100 */
[----:B------:R-:W5:Y:S04]  /*0b00*/  LDG.E.U8.CONSTANT R23, desc[UR8][R10.64+0x1] ;  /* 0x000001080a177981 */ /* 0x000f68000c1e9100 */
[----:B------:R-:W5:Y:S01]  /*0b10*/  LDG.E.U8.CONSTANT R24, desc[UR8][R10.64] ;  /* 0x000000080a187981 */ /* 0x000f62000c1e9100 */
[----:B------:R-:W-:Y:S01]  /*0b20*/  VIADD R19, R19, 0x4 ;  /* 0x0000000413137836 */ /* 0x000fe20000000000 */
[----:B--2---:R-:W-:-:S02]  /*0b30*/  PRMT R25, R26, 0x3340, R25 ;  /* 0x000033401a197816 */ /* 0x004fc40000000019 */
[----:B---3--:R-:W-:-:S04]  /*0b40*/  PRMT R28, R28, 0x3340, R27 ;  /* 0x000033401c1c7816 */ /* 0x008fc8000000001b */
[----:B------:R-:W-:Y:S02]  /*0b50*/  PRMT R25, R28, 0x5410, R25 ;  /* 0x000054101c197816 */ /* 0x000fe40000000019 */
[----:B----4-:R-:W-:Y:S02]  /*0b60*/  PRMT R21, R22, 0x3340, R21 ;  /* 0x0000334016157816 */ /* 0x010fe40000000015 */
[----:B-----5:R-:W-:-:S04]  /*0b70*/  PRMT R24, R24, 0x3340, R23 ;  /* 0x0000334018187816 */ /* 0x020fc80000000017 */
[----:B------:R-:W-:-:S05]  /*0b80*/  PRMT R21, R24, 0x5410, R21 ;  /* 0x0000541018157816 */ /* 0x000fca0000000015 */
[----:B------:R-:W-:-:S07]  /*0b90*/  IDP.4A.S8.S8 R14, R21, R25, R14 ;  /* 0x00000019150e7226 */ /* 0x000fce000000060e */
.L_x_12:
[----:B------:R-:W-:Y:S05]  /*0ba0*/  @!P0 BRA `(.L_x_11) ;  /* 0x0000000000888947 */ /* 0x000fea0003800000 */
[----:B------:R-:W-:Y:S02]  /*0bb0*/  ISETP.NE.AND P1, PT, R15, 0x1, PT ;  /* 0x000000010f00780c */ /* 0x000fe40003f25270 */
[----:B------:R-:W-:-:S11]  /*0bc0*/  LOP3.LUT P0, RZ, R20, 0x1, RZ, 0xc0, !PT ;  /* 0x0000000114ff7812 */ /* 0x000fd6000780c0ff */
        /* <DEDUP_REMOVED lines=8> */
[----:B------:R-:W3:Y:S04]  /*0c50*/  LDG.E.U8.CONSTANT R21, desc[UR8][R10.64+0x1] ;  /* 0x000001080a157981 */ /* 0x000ee8000c1e9100 */
[----:B------:R-:W4:Y:S04]  /*0c60*/  LDG.E.U8.CONSTANT R22, desc[UR8][R8.64+0x1] ;  /* 0x0000010808167981 */ /* 0x000f28000c1e9100 */
[----:B------:R-:W4:Y:S01]  /*0c70*/  LDG.E.U8.CONSTANT R23, desc[UR8][R8.64] ;  /* 0x0000000808177981 */ /* 0x000f22000c1e9100 */
[----:B------:R-:W-:Y:S01]  /*0c80*/  VIADD R19, R19, 0x2 ;  /* 0x0000000213137836 */ /* 0x000fe20000000000 */
[----:B--2---:R-:W-:-:S02]  /*0c90*/  PRMT R20, R20, 0x8880, RZ ;  /* 0x0000888014147816 */ /* 0x004fc400000000ff */
[----:B---3--:R-:W-:Y:S02]  /*0ca0*/  PRMT R21, R21, 0x8880, RZ ;  /* 0x0000888015157816 */ /* 0x008fe400000000ff */
[----:B------:R-:W-:Y:S02]  /*0cb0*/  PRMT R20, R20, 0x7710, RZ ;  /* 0x0000771014147816 */ /* 0x000fe400000000ff */
[----:B------:R-:W-:Y:S02]  /*0cc0*/  PRMT R21, R21, 0x7710, RZ ;  /* 0x0000771015157816 */ /* 0x000fe400000000ff */
[----:B----4-:R-:W-:Y:S02]  /*0cd0*/  PRMT R22, R23, 0x3340, R22 ;  /* 0x0000334017167816 */ /* 0x010fe40000000016 */
[----:B------:R-:W-:Y:S02]  /*0ce0*/  PRMT R21, R20, 0x5410, R21 ;  /* 0x0000541014157816 */ /* 0x000fe40000000015 */
[----:B------:R-:W-:-:S05]  /*0cf0*/  PRMT R22, R22, 0x5410, R7 ;  /* 0x0000541016167816 */ /* 0x000fca0000000007 */
[----:B------:R-:W-:-:S07]  /*0d00*/  IDP.2A.LO.S16.S8 R14, R21, R22, R14 ;  /* 0x00000016150e7226 */ /* 0x000fce000000160e */
.L_x_13:
        /* <DEDUP_REMOVED lines=8> */
[----:B------:R-:W3:Y:S01]  /*0d90*/  LDG.E.U8.CONSTANT R10, desc[UR8][R10.64] ;  /* 0x000000080a0a7981 */ /* 0x000ee2000c1e9100 */
[----:B--2---:R-:W-:Y:S02]  /*0da0*/  PRMT R18, R8, 0x8880, RZ ;  /* 0x0000888008127816 */ /* 0x004fe400000000ff */
[----:B---3--:R-:W-:-:S05]  /*0db0*/  PRMT R17, R10, 0x8880, RZ ;  /* 0x000088800a117816 */ /* 0x008fca00000000ff */
[----:B------:R-:W-:-:S07]  /*0dc0*/  IMAD R14, R17, R18, R14 ;  /* 0x00000012110e7224 */ /* 0x000fce00078e020e */
.L_x_11:
[----:B------:R-:W0:Y:S01]  /*0dd0*/  S2UR UR6, SR_CgaCtaId ;  /* 0x00000000000679c3 */ /* 0x000e220000008800 */
[----:B------:R-:W1:Y:S01]  /*0de0*/  LDCU UR7, c[0x0][0x3c4] ;  /* 0x00007880ff0777ac */ /* 0x000e620008000800 */
[----:B------:R-:W-:Y:S01]  /*0df0*/  I2FP.F32.S32 R14, R14 ;  /* 0x0000000e000e7245 */ /* 0x000fe20000201400 */
[----:B------:R-:W-:Y:S02]  /*0e00*/  UMOV UR5, 0x400 ;  /* 0x0000040000057882 */ /* 0x000fe40000000000 */
[----:B------:R-:W-:Y:S02]  /*0e10*/  UIADD3 UR5, UPT, UPT, UR5, 0x10, URZ ;  /* 0x0000001005057890 */ /* 0x000fe4000fffe0ff */
[----:B------:R-:W-:Y:S01]  /*0e20*/  FMUL R14, R14, R13 ;  /* 0x0000000d0e0e7220 */ /* 0x000fe20000400000 */
[----:B-1----:R-:W-:Y:S01]  /*0e30*/  IMAD.U32 R9, RZ, RZ, UR7 ;  /* 0x00000007ff097e24 */ /* 0x002fe2000f8e00ff */
[----:B0-----:R-:W-:-:S06]  /*0e40*/  ULEA UR5, UR6, UR5, 0x18 ;  /* 0x0000000506057291 */ /* 0x001fcc000f8ec0ff */
[----:B------:R-:W-:Y:S01]  /*0e50*/  LEA R11, R3, UR5, 0x2 ;  /* 0x00000005030b7c11 */ /* 0x000fe2000f8e10ff */
[----:B------:R-:W-:-:S04]  /*0e60*/  IMAD.IADD R3, R12, 0x1, R3 ;  /* 0x000000010c037824 */ /* 0x000fc800078e0203 */
[----:B------:R0:W-:Y:S01]  /*0e70*/  STS [R11], R14 ;  /* 0x0000000e0b007388 */ /* 0x0001e20000000800 */
[----:B------:R-:W-:-:S13]  /*0e80*/  ISETP.GE.U32.AND P0, PT, R3, R9, PT ;  /* 0x000000090300720c */ /* 0x000fda0003f06070 */
[----:B0-----:R-:W-:Y:S05]  /*0e90*/  @!P0 BRA `(.L_x_14) ;  /* 0xfffffff800108947 */ /* 0x001fea000383ffff */
.L_x_5:
[----:B------:R-:W-:Y:S05]  /*0ea0*/  BSYNC.RECONVERGENT B0 ;  /* 0x0000000000007941 */ /* 0x000fea0003800200 */
.L_x_4:
[----:B------:R-:W-:Y:S01]  /*0eb0*/  BAR.SYNC.DEFER_BLOCKING 0x0 ;  /* 0x0000000000007b1d */ /* 0x000fe20000010000 */
[----:B------:R-:W-:Y:S01]  /*0ec0*/  ISETP.GE.U32.AND P0, PT, R0, R9, PT ;  /* 0x000000090000720c */ /* 0x000fe20003f06070 */
[----:B------:R-:W-:-:S04]  /*0ed0*/  IMAD.MOV.U32 R3, RZ, RZ, -0x2feafd07 ;  /* 0xd01502f9ff037424 */ /* 0x000fc800078e00ff */
[----:B------:R-:W-:Y:S08]  /*0ee0*/  BSSY.RECONVERGENT B0, `(.L_x_15) ;  /* 0x000000f000007945 */ /* 0x000ff00003800200 */
[----:B------:R-:W-:Y:S05]  /*0ef0*/  @P0 BRA `(.L_x_16) ;  /* 0x0000000000340947 */ /* 0x000fea0003800000 */
[----:B------:R-:W0:Y:S01]  /*0f00*/  S2R R5, SR_CgaCtaId ;  /* 0x0000000000057919 */ /* 0x000e220000008800 */
[----:B------:R-:W1:Y:S01]  /*0f10*/  LDC R7, c[0x0][0x360] ;  /* 0x0000d800ff077b82 */ /* 0x000e620000000800 */
[----:B------:R-:W-:-:S05]  /*0f20*/  MOV R3, 0x400 ;  /* 0x0000040000037802 */ /* 0x000fca0000000f00 */
[----:B------:R-:W-:Y:S02]  /*0f30*/  VIADD R4, R3, 0x10 ;  /* 0x0000001003047836 */ /* 0x000fe40000000000 */
[----:B------:R-:W-:-:S03]  /*0f40*/  IMAD.MOV.U32 R3, RZ, RZ, -0x2feafd07 ;  /* 0xd01502f9ff037424 */ /* 0x000fc600078e00ff */
[----:B0-----:R-:W-:Y:S01]  /*0f50*/  LEA R11, R5, R4, 0x18 ;  /* 0x00000004050b7211 */ /* 0x001fe200078ec0ff */
[----:B------:R-:W-:-:S07]  /*0f60*/  IMAD.MOV.U32 R4, RZ, RZ, R0 ;  /* 0x000000ffff047224 */ /* 0x000fce00078e0000 */
.L_x_17:
[----:B------:R-:W-:Y:S02]  /*0f70*/  IMAD R5, R4, 0x4, R11 ;  /* 0x0000000404057824 */ /* 0x000fe400078e020b */
[----:B-1----:R-:W-:-:S03]  /*0f80*/  IMAD.IADD R4, R7, 0x1, R4 ;  /* 0x0000000107047824 */ /* 0x002fc600078e0204 */
[----:B------:R-:W0:Y:S02]  /*0f90*/  LDS R6, [R5] ;  /* 0x0000000005067984 */ /* 0x000e240000000800 */
[----:B------:R-:W-:Y:S02]  /*0fa0*/  ISETP.GE.U32.AND P0, PT, R4, R9, PT ;  /* 0x000000090400720c */ /* 0x000fe40003f06070 */
[----:B0-----:R-:W-:-:S11]  /*0fb0*/  FMNMX R3, R6, R3, !PT ;  /* 0x0000000306037209 */ /* 0x001fd60007800000 */
[----:B------:R-:W-:Y:S05]  /*0fc0*/  @!P0 BRA `(.L_x_17) ;  /* 0xfffffffc00e88947 */ /* 0x000fea000383ffff */
.L_x_16:
[----:B------:R-:W-:Y:S05]  /*0fd0*/  BSYNC.RECONVERGENT B0 ;  /* 0x0000000000007941 */ /* 0x000fea0003800200 */
.L_x_15:
[----:B------:R-:W0:Y:S01]  /*0fe0*/  SHFL.DOWN PT, R4, R3, 0x10, 0x1f ;  /* 0x0a001f0003047f89 */ /* 0x000e2200000e0000 */
[C---:B------:R-:W-:Y:S01]  /*0ff0*/  ISETP.NE.AND P1, PT, R0.reuse, RZ, PT ;  /* 0x000000ff0000720c */ /* 0x040fe20003f25270 */
[----:B------:R-:W-:Y:S01]  /*1000*/  IMAD.MOV.U32 R11, RZ, RZ, -0x2feafd07 ;  /* 0xd01502f9ff0b7424 */ /* 0x000fe200078e00ff */
[----:B------:R-:W-:Y:S01]  /*1010*/  BSSY.RECONVERGENT B0, `(.L_x_18) ;  /* 0x000001d000007945 */ /* 0x000fe20003800200 */
[----:B------:R-:W-:-:S10]  /*1020*/  ISETP.GE.U32.AND P2, PT, R0, R9, PT ;  /* 0x000000090000720c */ /* 0x000fd40003f46070 */
[----:B------:R-:W1:Y:S01]  /*1030*/  @!P1 S2R R10, SR_CgaCtaId ;  /* 0x00000000000a9919 */ /* 0x000e620000008800 */
[----:B0-----:R-:W-:Y:S02]  /*1040*/  FMNMX R4, R4, R3, !PT ;  /* 0x0000000304047209 */ /* 0x001fe40007800000 */
[----:B------:R-:W-:-:S03]  /*1050*/  @!P1 MOV R3, 0x400 ;  /* 0x0000040000039802 */ /* 0x000fc60000000f00 */
[----:B------:R-:W0:Y:S02]  /*1060*/  SHFL.DOWN PT, R5, R4, 0x8, 0x1f ;  /* 0x09001f0004057f89 */ /* 0x000e2400000e0000 */
[----:B0-----:R-:W-:Y:S02]  /*1070*/  FMNMX R5, R4, R5, !PT ;  /* 0x0000000504057209 */ /* 0x001fe40007800000 */
[----:B-1----:R-:W-:Y:S02]  /*1080*/  @!P1 LEA R4, R10, R3, 0x18 ;  /* 0x000000030a049211 */ /* 0x002fe400078ec0ff */
[----:B------:R-:W-:Y:S01]  /*1090*/  LOP3.LUT P0, R3, R0, 0x1f, RZ, 0xc0, !PT ;  /* 0x0000001f00037812 */ /* 0x000fe2000780c0ff */
[----:B------:R-:W0:Y:S04]  /*10a0*/  SHFL.DOWN PT, R6, R5, 0x4, 0x1f ;  /* 0x08801f0005067f89 */ /* 0x000e2800000e0000 */
[----:B------:R-:W-:Y:S01]  /*10b0*/  @!P1 STS [R4], R11 ;  /* 0x0000000b04009388 */ /* 0x000fe20000000800 */
[----:B0-----:R-:W-:Y:S01]  /*10c0*/  FMNMX R6, R5, R6, !PT ;  /* 0x0000000605067209 */ /* 0x001fe20007800000 */
[----:B------:R-:W-:-:S04]  /*10d0*/  IMAD.MOV.U32 R5, RZ, RZ, RZ ;  /* 0x000000ffff057224 */ /* 0x000fc800078e00ff */
[----:B------:R-:W0:Y:S02]  /*10e0*/  SHFL.DOWN PT, R7, R6, 0x2, 0x1f ;  /* 0x08401f0006077f89 */ /* 0x000e2400000e0000 */
[----:B0-----:R-:W-:-:S05]  /*10f0*/  FMNMX R7, R6, R7, !PT ;  /* 0x0000000706077209 */ /* 0x001fca0007800000 */
[----:B------:R-:W0:Y:S02]  /*1100*/  SHFL.DOWN PT, R8, R7, 0x1, 0x1f ;  /* 0x08201f0007087f89 */ /* 0x000e2400000e0000 */
[----:B0-----:R-:W-:Y:S01]  /*1110*/  FMNMX R8, R7, R8, !PT ;  /* 0x0000000807087209 */ /* 0x001fe20007800000 */
[----:B------:R-:W-:Y:S06]  /*1120*/  BAR.SYNC.DEFER_BLOCKING 0x0 ;  /* 0x0000000000007b1d */ /* 0x000fec0000010000 */
[----:B------:R-:W-:Y:S05]  /*1130*/  @P0 BRA `(.L_x_19) ;  /* 0x0000000000280947 */ /* 0x000fea0003800000 */
[----:B------:R-:W0:Y:S01]  /*1140*/  S2R R4, SR_LANEID ;  /* 0x0000000000047919 */ /* 0x000e220000000000 */
[----:B------:R-:W1:Y:S01]  /*1150*/  S2UR UR6, SR_CgaCtaId ;  /* 0x00000000000679c3 */ /* 0x000e620000008800 */
[----:B------:R-:W-:Y:S01]  /*1160*/  VOTEU.ANY UR5, UPT, PT ;  /* 0x0000000000057886 */ /* 0x000fe200038e0100 */
[----:B------:R-:W-:Y:S01]  /*1170*/  CREDUX.MAX.S32 UR7, R8 ;  /* 0x00000000080772cc */ /* 0x000fe20000000200 */
[----:B------:R-:W-:-:S06]  /*1180*/  UFLO.U32 UR5, UR5 ;  /* 0x00000005000572bd */ /* 0x000fcc00080e0000 */
[----:B0-----:R-:W-:Y:S01]  /*1190*/  ISETP.EQ.U32.AND P0, PT, R4, UR5, PT ;  /* 0x0000000504007c0c */ /* 0x001fe2000bf02070 */
[----:B------:R-:W-:-:S05]  /*11a0*/  UMOV UR5, 0x400 ;  /* 0x0000040000057882 */ /* 0x000fca0000000000 */
[----:B------:R-:W-:Y:S01]  /*11b0*/  MOV R4, UR7 ;  /* 0x0000000700047c02 */ /* 0x000fe20008000f00 */
[----:B-1----:R-:W-:-:S09]  /*11c0*/  ULEA UR5, UR6, UR5, 0x18 ;  /* 0x0000000506057291 */ /* 0x002fd2000f8ec0ff */
[----:B------:R0:W-:Y:S03]  /*11d0*/  @P0 ATOMS.MAX.S32 RZ, [UR5], R4 ;  /* 0x00000004ffff098c */ /* 0x0001e60009000205 */
.L_x_19:
[----:B------:R-:W-:Y:S05]  /*11e0*/  BSYNC.RECONVERGENT B0 ;  /* 0x0000000000007941 */ /* 0x000fea0003800200 */
.L_x_18:
[----:B------:R-:W-:Y:S06]  /*11f0*/  BAR.SYNC.DEFER_BLOCKING 0x0 ;  /* 0x0000000000007b1d */ /* 0x000fec0000010000 */
[----:B------:R-:W-:Y:S04]  /*1200*/  BSSY.RECONVERGENT B0, `(.L_x_20) ;  /* 0x000001d000007945 */ /* 0x000fe80003800200 */
[----:B------:R-:W-:Y:S05]  /*1210*/  @P2 BRA `(.L_x_21) ;  /* 0x00000000006c2947 */ /* 0x000fea0003800000 */
[----:B------:R-:W0:Y:S01]  /*1220*/  S2R R6, SR_CgaCtaId ;  /* 0x0000000000067919 */ /* 0x000e220000008800 */
[----:B------:R-:W-:Y:S01]  /*1230*/  MOV R5, 0x400 ;  /* 0x0000040000057802 */ /* 0x000fe20000000f00 */
[----:B------:R-:W1:Y:S01]  /*1240*/  LDC R13, c[0x0][0x360] ;  /* 0x0000d800ff0d7b82 */ /* 0x000e620000000800 */
[----:B------:R-:W-:Y:S02]  /*1250*/  IMAD.MOV.U32 R12, RZ, RZ, 0x3bbb989d ;  /* 0x3bbb989dff0c7424 */ /* 0x000fe400078e00ff */
[----:B------:R-:W-:Y:S01]  /*1260*/  IMAD.MOV.U32 R15, RZ, RZ, 0x437c0000 ;  /* 0x437c0000ff0f7424 */ /* 0x000fe200078e00ff */
[----:B0-----:R-:W-:Y:S01]  /*1270*/  LEA R4, R6, R5, 0x18 ;  /* 0x0000000506047211 */ /* 0x001fe200078ec0ff */
[----:B------:R-:W-:-:S05]  /*1280*/  VIADD R5, R5, 0x10 ;  /* 0x0000001005057836 */ /* 0x000fca0000000000 */
[----:B------:R-:W0:Y:S01]  /*1290*/  LDS R4, [R4] ;  /* 0x0000000004047984 */ /* 0x000e220000000800 */
[----:B------:R-:W-:Y:S01]  /*12a0*/  LEA R17, R6, R5, 0x18 ;  /* 0x0000000506117211 */ /* 0x000fe200078ec0ff */
[----:B------:R-:W-:Y:S02]  /*12b0*/  IMAD.MOV.U32 R5, RZ, RZ, RZ ;  /* 0x000000ffff057224 */ /* 0x000fe400078e00ff */
[----:B------:R-:W-:-:S07]  /*12c0*/  IMAD.MOV.U32 R6, RZ, RZ, R0 ;  /* 0x000000ffff067224 */ /* 0x000fce00078e0000 */
.L_x_22:
[----:B--2---:R-:W-:Y:S02]  /*12d0*/  IMAD R7, R6, 0x4, R17 ;  /* 0x0000000406077824 */ /* 0x004fe400078e0211 */
[----:B-1----:R-:W-:-:S03]  /*12e0*/  IMAD.IADD R6, R13, 0x1, R6 ;  /* 0x000000010d067824 */ /* 0x002fc600078e0206 */
[----:B------:R-:W0:Y:S02]  /*12f0*/  LDS R11, [R7] ;  /* 0x00000000070b7984 */ /* 0x000e240000000800 */
[----:B------:R-:W-:Y:S01]  /*1300*/  ISETP.GE.U32.AND P0, PT, R6, R9, PT ;  /* 0x000000090600720c */ /* 0x000fe20003f06070 */
[----:B0-----:R-:W-:-:S04]  /*1310*/  FADD R11, -R4, R11 ;  /* 0x0000000b040b7221 */ /* 0x001fc80000000100 */
[----:B------:R-:W-:-:S04]  /*1320*/  FFMA.SAT R8, R11, R12, 0.5 ;  /* 0x3f0000000b087423 */ /* 0x000fc8000000200c */
[----:B------:R-:W-:-:S04]  /*1330*/  FFMA.RM R8, R8, R15, 12582913 ;  /* 0x4b40000108087423 */ /* 0x000fc8000000400f */
[C---:B------:R-:W-:Y:S01]  /*1340*/  FADD R10, R8.reuse, -12583039 ;  /* 0xcb40007f080a7421 */ /* 0x040fe20000000000 */
[----:B------:R-:W-:-:S03]  /*1350*/  IMAD.SHL.U32 R8, R8, 0x800000, RZ ;  /* 0x0080000008087824 */ /* 0x000fc600078e00ff */
[----:B------:R-:W-:-:S04]  /*1360*/  FFMA R10, R11, 1.4426950216293334961, -R10 ;  /* 0x3fb8aa3b0b0a7823 */ /* 0x000fc8000000080a */
[----:B------:R-:W-:-:S04]  /*1370*/  FFMA R10, R11, 1.925963033500011079e-08, R10 ;  /* 0x32a570600b0a7823 */ /* 0x000fc8000000000a */
[----:B------:R-:W0:Y:S02]  /*1380*/  MUFU.EX2 R11, R10 ;  /* 0x0000000a000b7308 */ /* 0x000e240000000800 */
[----:B0-----:R-:W-:-:S04]  /*1390*/  FMUL R8, R8, R11 ;  /* 0x0000000b08087220 */ /* 0x001fc80000400000 */
[----:B------:R-:W-:Y:S01]  /*13a0*/  FADD R5, R8, R5 ;  /* 0x0000000508057221 */ /* 0x000fe20000000000 */
[----:B------:R2:W-:Y:S01]  /*13b0*/  STS [R7], R8 ;  /* 0x0000000807007388 */ /* 0x0005e20000000800 */
[----:B------:R-:W-:Y:S05]  /*13c0*/  @!P0 BRA `(.L_x_22) ;  /* 0xfffffffc00c08947 */ /* 0x000fea000383ffff */
.L_x_21:
[----:B------:R-:W-:Y:S05]  /*13d0*/  BSYNC.RECONVERGENT B0 ;  /* 0x0000000000007941 */ /* 0x000fea0003800200 */
.L_x_20:
[----:B0-----:R-:W0:Y:S01]  /*13e0*/  SHFL.DOWN PT, R4, R5, 0x10, 0x1f ;  /* 0x0a001f0005047f89 */ /* 0x001e2200000e0000 */
[----:B------:R-:W-:Y:S01]  /*13f0*/  ISETP.NE.AND P1, PT, R0, RZ, PT ;  /* 0x000000ff0000720c */ /* 0x000fe20003f25270 */
[----:B------:R-:W-:Y:S01]  /*1400*/  BSSY.RECONVERGENT B0, `(.L_x_23) ;  /* 0x0000019000007945 */ /* 0x000fe20003800200 */
[----:B------:R-:W-:-:S11]  /*1410*/  ISETP.NE.AND P0, PT, R3, RZ, PT ;  /* 0x000000ff0300720c */ /* 0x000fd60003f05270 */
[----:B------:R-:W1:Y:S01]  /*1420*/  @!P1 S2R R10, SR_CgaCtaId ;  /* 0x00000000000a9919 */ /* 0x000e620000008800 */
[----:B0-----:R-:W-:Y:S01]  /*1430*/  FADD R4, R4, R5 ;  /* 0x0000000504047221 */ /* 0x001fe20000000000 */
[----:B------:R-:W-:-:S04]  /*1440*/  @!P1 MOV R5, 0x400 ;  /* 0x0000040000059802 */ /* 0x000fc80000000f00 */
[----:B--2---:R-:W0:Y:S01]  /*1450*/  SHFL.DOWN PT, R7, R4, 0x8, 0x1f ;  /* 0x09001f0004077f89 */ /* 0x004e2200000e0000 */
[----:B-1----:R-:W-:-:S05]  /*1460*/  @!P1 LEA R5, R10, R5, 0x18 ;  /* 0x000000050a059211 */ /* 0x002fca00078ec0ff */
[----:B------:R-:W-:Y:S01]  /*1470*/  @!P1 STS [R5+0x4], RZ ;  /* 0x000004ff05009388 */ /* 0x000fe20000000800 */
[----:B0-----:R-:W-:-:S05]  /*1480*/  FADD R7, R4, R7 ;  /* 0x0000000704077221 */ /* 0x001fca0000000000 */
[----:B------:R-:W0:Y:S02]  /*1490*/  SHFL.DOWN PT, R6, R7, 0x4, 0x1f ;  /* 0x08801f0007067f89 */ /* 0x000e2400000e0000 */
[----:B0-----:R-:W-:-:S05]  /*14a0*/  FADD R6, R7, R6 ;  /* 0x0000000607067221 */ /* 0x001fca0000000000 */
[----:B------:R-:W0:Y:S02]  /*14b0*/  SHFL.DOWN PT, R11, R6, 0x2, 0x1f ;  /* 0x08401f00060b7f89 */ /* 0x000e2400000e0000 */
[----:B0-----:R-:W-:-:S05]  /*14c0*/  FADD R11, R6, R11 ;  /* 0x0000000b060b7221 */ /* 0x001fca0000000000 */
[----:B------:R-:W0:Y:S02]  /*14d0*/  SHFL.DOWN PT, R8, R11, 0x1, 0x1f ;  /* 0x08201f000b087f89 */ /* 0x000e2400000e0000 */
[----:B0-----:R-:W-:Y:S01]  /*14e0*/  FADD R7, R11, R8 ;  /* 0x000000080b077221 */ /* 0x001fe20000000000 */
[----:B------:R-:W-:Y:S06]  /*14f0*/  BAR.SYNC.DEFER_BLOCKING 0x0 ;  /* 0x0000000000007b1d */ /* 0x000fec0000010000 */
[----:B------:R-:W-:Y:S05]  /*1500*/  @P0 BRA `(.L_x_24) ;  /* 0x0000000000200947 */ /* 0x000fea0003800000 */
[----:B------:R-:W0:Y:S01]  /*1510*/  S2R R4, SR_CgaCtaId ;  /* 0x0000000000047919 */ /* 0x000e220000008800 */
[----:B------:R-:W-:-:S05]  /*1520*/  MOV R3, 0x400 ;  /* 0x0000040000037802 */ /* 0x000fca0000000f00 */
[----:B------:R-:W-:-:S05]  /*1530*/  VIADD R3, R3, 0x4 ;  /* 0x0000000403037836 */ /* 0x000fca0000000000 */
[----:B0-----:R-:W-:-:S07]  /*1540*/  LEA R3, R4, R3, 0x18 ;  /* 0x0000000304037211 */ /* 0x001fce00078ec0ff */
.L_x_25:
[----:B------:R-:W0:Y:S02]  /*1550*/  LDS R4, [R3] ;  /* 0x0000000003047984 */ /* 0x000e240000000800 */
[----:B0-----:R-:W-:-:S05]  /*1560*/  FADD R5, R7, R4 ;  /* 0x0000000407057221 */ /* 0x001fca0000000000 */
[----:B------:R-:W0:Y:S02]  /*1570*/  ATOMS.CAST.SPIN P0, [R3], R4, R5 ;  /* 0x000000040300758d */ /* 0x000e240001800005 */
[----:B0-----:R-:W-:Y:S05]  /*1580*/  @!P0 BRA `(.L_x_25) ;  /* 0xfffffffc00f08947 */ /* 0x001fea000383ffff */
.L_x_24:
[----:B------:R-:W-:Y:S05]  /*1590*/  BSYNC.RECONVERGENT B0 ;  /* 0x0000000000007941 */ /* 0x000fea0003800200 */
.L_x_23:
[----:B------:R-:W-:Y:S01]  /*15a0*/  BAR.SYNC.DEFER_BLOCKING 0x0 ;  /* 0x0000000000007b1d */ /* 0x000fe20000010000 */
[----:B------:R-:W-:-:S05]  /*15b0*/  ISETP.GE.U32.AND P0, PT, R0, R9, PT ;  /* 0x000000090000720c */ /* 0x000fca0003f06070 */
[----:B------:R-:W-:Y:S08]  /*15c0*/  BSSY.RECONVERGENT B0, `(.L_x_26) ;  /* 0x000001f000007945 */ /* 0x000ff00003800200 */
[----:B------:R-:W-:Y:S05]  /*15d0*/  @P0 BRA `(.L_x_27) ;  /* 0x0000000000740947 */ /* 0x000fea0003800000 */
[----:B------:R-:W0:Y:S01]  /*15e0*/  S2UR UR6, SR_CgaCtaId ;  /* 0x00000000000679c3 */ /* 0x000e220000008800 */
[----:B------:R-:W-:-:S07]  /*15f0*/  UMOV UR5, 0x400 ;  /* 0x0000040000057882 */ /* 0x000fce0000000000 */
[----:B------:R-:W1:Y:S01]  /*1600*/  LDC R4, c[0x0][0x360] ;  /* 0x0000d800ff047b82 */ /* 0x000e620000000800 */
[----:B0-----:R-:W-:-:S09]  /*1610*/  ULEA UR5, UR6, UR5, 0x18 ;  /* 0x0000000506057291 */ /* 0x001fd2000f8ec0ff */
[----:B------:R-:W0:Y:S02]  /*1620*/  LDS R3, [UR5+0x4] ;  /* 0x00000405ff037984 */ /* 0x000e240008000800 */
[----:B0-----:R-:W-:-:S05]  /*1630*/  VIADD R5, R3, 0x1800000 ;  /* 0x0180000003057836 */ /* 0x001fca0000000000 */
[----:B------:R-:W-:-:S04]  /*1640*/  LOP3.LUT R5, R5, 0x7f800000, RZ, 0xc0, !PT ;  /* 0x7f80000005057812 */ /* 0x000fc800078ec0ff */
[----:B------:R-:W-:-:S13]  /*1650*/  ISETP.GT.U32.AND P0, PT, R5, 0x1ffffff, PT ;  /* 0x01ffffff0500780c */ /* 0x000fda0003f04070 */
[----:B-1----:R-:W-:Y:S05]  /*1660*/  @P0 BRA `(.L_x_28) ;  /* 0x00000000000c0947 */ /* 0x002fea0003800000 */
[----:B------:R-:W-:-:S07]  /*1670*/  MOV R6, 0x1690 ;  /* 0x0000169000067802 */ /* 0x000fce0000000f00 */
[----:B------:R-:W-:Y:S05]  /*1680*/  CALL.REL.NOINC `($__internal_0_$__cuda_sm20_rcp_rn_f32_slowpath) ;  /* 0x0000000c00787944 */ /* 0x000fea0003c00000 */
[----:B------:R-:W-:Y:S05]  /*1690*/  BRA `(.L_x_29) ;  /* 0x0000000000107947 */ /* 0x000fea0003800000 */
.L_x_28:
[----:B------:R-:W0:Y:S02]  /*16a0*/  MUFU.RCP R6, R3 ;  /* 0x0000000300067308 */ /* 0x000e240000001000 */
[----:B0-----:R-:W-:-:S04]  /*16b0*/  FFMA R5, R3, R6, -1 ;  /* 0xbf80000003057423 */ /* 0x001fc80000000006 */
[----:B------:R-:W-:-:S04]  /*16c0*/  FADD.FTZ R5, -R5, -RZ ;  /* 0x800000ff05057221 */ /* 0x000fc80000010100 */
[----:B------:R-:W-:-:S07]  /*16d0*/  FFMA R5, R6, R5, R6 ;  /* 0x0000000506057223 */ /* 0x000fce0000000006 */
.L_x_29:
[----:B------:R-:W0:Y:S01]  /*16e0*/  S2R R7, SR_CgaCtaId ;  /* 0x0000000000077919 */ /* 0x000e220000008800 */
[----:B------:R-:W1:Y:S01]  /*16f0*/  LDC R9, c[0x0][0x3c4] ;  /* 0x0000f100ff097b82 */ /* 0x000e620000000800 */
[----:B------:R-:W-:-:S05]  /*1700*/  MOV R3, 0x400 ;  /* 0x0000040000037802 */ /* 0x000fca0000000f00 */
[----:B------:R-:W-:Y:S02]  /*1710*/  VIADD R6, R3, 0x10 ;  /* 0x0000001003067836 */ /* 0x000fe40000000000 */
[----:B------:R-:W-:-:S03]  /*1720*/  IMAD.MOV.U32 R3, RZ, RZ, R0 ;  /* 0x000000ffff037224 */ /* 0x000fc600078e0000 */
[----:B0-----:R-:W-:-:S07]  /*1730*/  LEA R10, R7, R6, 0x18 ;  /* 0x00000006070a7211 */ /* 0x001fce00078ec0ff */
.L_x_30:
[----:B0-----:R-:W-:Y:S02]  /*1740*/  IMAD R6, R3, 0x4, R10 ;  /* 0x0000000403067824 */ /* 0x001fe400078e020a */
[----:B------:R-:W-:-:S03]  /*1750*/  IMAD.IADD R3, R4, 0x1, R3 ;  /* 0x0000000104037824 */ /* 0x000fc600078e0203 */
[----:B------:R-:W0:Y:S02]  /*1760*/  LDS R8, [R6] ;  /* 0x0000000006087984 */ /* 0x000e240000000800 */
[----:B-1----:R-:W-:Y:S01]  /*1770*/  ISETP.GE.U32.AND P0, PT, R3, R9, PT ;  /* 0x000000090300720c */ /* 0x002fe20003f06070 */
[----:B0-----:R-:W-:-:S05]  /*1780*/  FMUL R7, R8, R5 ;  /* 0x0000000508077220 */ /* 0x001fca0000400000 */
[----:B------:R0:W-:Y:S07]  /*1790*/  STS [R6], R7 ;  /* 0x0000000706007388 */ /* 0x0001ee0000000800 */
[----:B------:R-:W-:Y:S05]  /*17a0*/  @!P0 BRA `(.L_x_30) ;  /* 0xfffffffc00e48947 */ /* 0x000fea000383ffff */
.L_x_27:
[----:B------:R-:W-:Y:S05]  /*17b0*/  BSYNC.RECONVERGENT B0 ;  /* 0x0000000000007941 */ /* 0x000fea0003800200 */
.L_x_26:
[----:B------:R-:W1:Y:S01]  /*17c0*/  LDCU UR5, c[0x0][0x3c8] ;  /* 0x00007900ff0577ac */ /* 0x000e620008000800 */
[----:B------:R-:W-:Y:S01]  /*17d0*/  BAR.SYNC.DEFER_BLOCKING 0x0 ;  /* 0x0000000000007b1d */ /* 0x000fe20000010000 */
[----:B-1----:R-:W-:-:S13]  /*17e0*/  ISETP.GE.U32.AND P0, PT, R0, UR5, PT ;  /* 0x0000000500007c0c */ /* 0x002fda000bf06070 */
[----:B------:R-:W-:Y:S05]  /*17f0*/  @P0 EXIT ;  /* 0x000000000000094d */ /* 0x000fea0003800000 */
[----:B------:R-:W1:Y:S01]  /*1800*/  LDC.64 R10, c[0x0][0x3b0] ;  /* 0x0000ec00ff0a7b82 */ /* 0x000e620000000a00 */
[----:B------:R-:W2:Y:S01]  /*1810*/  LDCU.64 UR6, c[0x0][0x398] ;  /* 0x00007300ff0677ac */ /* 0x000ea20008000a00 */
[----:B-1----:R1:W5:Y:S01]  /*1820*/  LDG.E.CONSTANT R3, desc[UR8][R10.64] ;  /* 0x000000080a037981 */ /* 0x002362000c1e9900 */
[C---:B------:R-:W-:Y:S01]  /*1830*/  LOP3.LUT R4, R9.reuse, 0xfffffff8, RZ, 0xc0, !PT ;  /* 0xfffffff809047812 */ /* 0x040fe200078ec0ff */
[----:B0-----:R-:W-:Y:S01]  /*1840*/  VIADD R7, R2, UR4 ;  /* 0x0000000402077c36 */ /* 0x001fe20008000000 */
[C---:B------:R-:W-:Y:S02]  /*1850*/  LOP3.LUT R5, R9.reuse, 0x7, RZ, 0xc0, !PT ;  /* 0x0000000709057812 */ /* 0x040fe400078ec0ff */
[----:B------:R-:W-:Y:S01]  /*1860*/  LOP3.LUT R6, R9, 0x3, RZ, 0xc0, !PT ;  /* 0x0000000309067812 */ /* 0x000fe200078ec0ff */
[----:B--2---:R-:W-:-:S07]  /*1870*/  IMAD.MOV R12, RZ, RZ, -R4 ;  /* 0x000000ffff0c7224 */ /* 0x004fce00078e0a04 */
.L_x_40:
[----:B0-----:R-:W0:Y:S01]  /*1880*/  LDC R13, c[0x0][0x3c4] ;  /* 0x0000f100ff0d7b82 */ /* 0x001e220000000800 */
[----:B------:R-:W-:Y:S02]  /*1890*/  IMAD.MOV.U32 R25, RZ, RZ, RZ ;  /* 0x000000ffff197224 */ /* 0x000fe400078e00ff */
[----:B-1----:R-:W-:Y:S01]  /*18a0*/  IMAD.MOV.U32 R11, RZ, RZ, RZ ;  /* 0x000000ffff0b7224 */ /* 0x002fe200078e00ff */
[----:B0-----:R-:W-:-:S13]  /*18b0*/  ISETP.GE.U32.AND P0, PT, R13, 0x8, PT ;  /* 0x000000080d00780c */ /* 0x001fda0003f06070 */
[----:B------:R-:W-:Y:S05]  /*18c0*/  @!P0 BRA `(.L_x_31) ;  /* 0x0000000400488947 */ /* 0x000fea0003800000 */
[----:B------:R-:W0:Y:S01]  /*18d0*/  S2UR UR5, SR_CgaCtaId ;  /* 0x00000000000579c3 */ /* 0x000e220000008800 */
[----:B------:R-:W-:Y:S01]  /*18e0*/  UMOV UR4, 0x400 ;  /* 0x0000040000047882 */ /* 0x000fe20000000000 */
[----:B------:R-:W-:Y:S01]  /*18f0*/  BSSY.RECONVERGENT B0, `(.L_x_32) ;  /* 0x000004e000007945 */ /* 0x000fe20003800200 */
[----:B------:R-:W-:Y:S01]  /*1900*/  UIADD3 UR4, UPT, UPT, UR4, 0x10, URZ ;  /* 0x0000001004047890 */ /* 0x000fe2000fffe0ff */
[----:B------:R-:W-:Y:S02]  /*1910*/  IMAD.MOV.U32 R25, RZ, RZ, RZ ;  /* 0x000000ffff197224 */ /* 0x000fe400078e00ff */
[----:B------:R-:W-:Y:S02]  /*1920*/  IMAD.MOV.U32 R23, RZ, RZ, R0 ;  /* 0x000000ffff177224 */ /* 0x000fe400078e0000 */
[----:B------:R-:W1:Y:S01]  /*1930*/  LDC R17, c[0x0][0x3c8] ;  /* 0x0000f200ff117b82 */ /* 0x000e620000000800 */
[----:B------:R-:W-:Y:S01]  /*1940*/  IMAD.MOV.U32 R24, RZ, RZ, R12 ;  /* 0x000000ffff187224 */ /* 0x000fe200078e000c */
[----:B0-----:R-:W-:-:S04]  /*1950*/  ULEA UR4, UR5, UR4, 0x18 ;  /* 0x0000000405047291 */ /* 0x001fc8000f8ec0ff */
[----:B------:R-:W-:Y:S01]  /*1960*/  UIADD3 UR4, UPT, UPT, UR4, 0x10, URZ ;  /* 0x0000001004047890 */ /* 0x000fe2000fffe0ff */
[----:B-1----:R-:W-:Y:S02]  /*1970*/  IMAD.IADD R16, R0, 0x1, R17 ;  /* 0x0000000100107824 */ /* 0x002fe400078e0211 */
[C-C-:B------:R-:W-:Y:S02]  /*1980*/  IMAD R15, R17.reuse, 0x2, R0.reuse ;  /* 0x00000002110f7824 */ /* 0x140fe400078e0200 */
[C-C-:B------:R-:W-:Y:S02]  /*1990*/  IMAD R18, R17.reuse, 0x3, R0.reuse ;  /* 0x0000000311127824 */ /* 0x140fe400078e0200 */
[C-C-:B------:R-:W-:Y:S02]  /*19a0*/  IMAD R19, R17.reuse, 0x4, R0.reuse ;  /* 0x0000000411137824 */ /* 0x140fe400078e0200 */
[C-C-:B------:R-:W-:Y:S02]  /*19b0*/  IMAD R20, R17.reuse, 0x5, R0.reuse ;  /* 0x0000000511147824 */ /* 0x140fe400078e0200 */
[----:B------:R-:W-:-:S02]  /*19c0*/  IMAD R21, R17, 0x6, R0 ;  /* 0x0000000611157824 */ /* 0x000fc400078e0200 */
[----:B------:R-:W-:Y:S02]  /*19d0*/  IMAD R22, R17, 0x7, R0 ;  /* 0x0000000711167824 */ /* 0x000fe400078e0200 */
[----:B------:R-:W-:-:S07]  /*19e0*/  IMAD.U32 R14, RZ, RZ, UR4 ;  /* 0x00000004ff0e7e24 */ /* 0x000fce000f8e00ff */
.L_x_33:
[--C-:B------:R-:W-:Y:S01]  /*19f0*/  IADD3 R26, P0, P1, R23, UR6, R2.reuse ;  /* 0x00000006171a7c10 */ /* 0x100fe2000f91e002 */
[----:B------:R-:W0:Y:S03]  /*1a00*/  LDS.128 R8, [R14+-0x10] ;  /* 0xfffff0000e087984 */ /* 0x000e260000000c00 */
[----:B------:R-:W-:Y:S02]  /*1a10*/  IADD3.X R27, PT, PT, RZ, UR7, RZ, P0, P1 ;  /* 0x00000007ff1b7c10 */ /* 0x000fe400087e24ff */
[----:B------:R-:W-:-:S03]  /*1a20*/  IADD3 R28, P0, P1, R16, UR6, R2 ;  /* 0x00000006101c7c10 */ /* 0x000fc6000f91e002 */
[----:B------:R-:W2:Y:S01]  /*1a30*/  LDG.E.U8.CONSTANT R26, desc[UR8][R26.64] ;  /* 0x000000081a1a7981 */ /* 0x000ea2000c1e9100 */
[----:B------:R-:W-:-:S05]  /*1a40*/  IADD3.X R29, PT, PT, RZ, UR7, RZ, P0, P1 ;  /* 0x00000007ff1d7c10 */ /* 0x000fca00087e24ff */
[----:B------:R-:W3:Y:S01]  /*1a50*/  LDG.E.U8.CONSTANT R28, desc[UR8][R28.64] ;  /* 0x000000081c1c7981 */ /* 0x000ee2000c1e9100 */
[----:B--2---:R-:W1:Y:S08]  /*1a60*/  I2F.S8 R26, R26 ;  /* 0x0000001a001a7306 */ /* 0x004e700000001400 */
[----:B---3--:R1:W2:Y:S02]  /*1a70*/  I2F.S8 R27, R28 ;  /* 0x0000001c001b7306 */ /* 0x0082a40000001400 */
[----:B-1---5:R-:W-:Y:S01]  /*1a80*/  FMUL R28, R3, R26 ;  /* 0x0000001a031c7220 */ /* 0x022fe20000400000 */
[----:B------:R-:W-:-:S03]  /*1a90*/  IADD3 R26, P0, P1, R15, UR6, R2 ;  /* 0x000000060f1a7c10 */ /* 0x000fc6000f91e002 */
[----:B0-----:R-:W-:Y:S01]  /*1aa0*/  FFMA R8, R28, R8, R25 ;  /* 0x000000081c087223 */ /* 0x001fe20000000019 */
[----:B--2---:R-:W-:Y:S01]  /*1ab0*/  FMUL R25, R3, R27 ;  /* 0x0000001b03197220 */ /* 0x004fe20000400000 */
[----:B------:R-:W-:-:S03]  /*1ac0*/  IADD3.X R27, PT, PT, RZ, UR7, RZ, P0, P1 ;  /* 0x00000007ff1b7c10 */ /* 0x000fc600087e24ff */
[----:B------:R-:W-:-:S03]  /*1ad0*/  FFMA R29, R9, R25, R8 ;  /* 0x00000019091d7223 */ /* 0x000fc60000000008 */
[----:B------:R-:W2:Y:S01]  /*1ae0*/  LDG.E.U8.CONSTANT R27, desc[UR8][R26.64] ;  /* 0x000000081a1b7981 */ /* 0x000ea2000c1e9100 */
[----:B------:R-:W-:-:S04]  /*1af0*/  IADD3 R8, P0, P1, R18, UR6, R2 ;  /* 0x0000000612087c10 */ /* 0x000fc8000f91e002 */
[----:B------:R-:W-:-:S05]  /*1b00*/  IADD3.X R9, PT, PT, RZ, UR7, RZ, P0, P1 ;  /* 0x00000007ff097c10 */ /* 0x000fca00087e24ff */
[----:B------:R-:W3:Y:S01]  /*1b10*/  LDG.E.U8.CONSTANT R25, desc[UR8][R8.64] ;  /* 0x0000000808197981 */ /* 0x000ee2000c1e9100 */
[----:B--2---:R-:W0:Y:S02]  /*1b20*/  I2F.S8 R28, R27 ;  /* 0x0000001b001c7306 */ /* 0x004e240000001400 */
[----:B0-----:R-:W-:-:S04]  /*1b30*/  FMUL R28, R3, R28 ;  /* 0x0000001c031c7220 */ /* 0x001fc80000400000 */
[----:B------:R-:W-:Y:S01]  /*1b40*/  FFMA R10, R10, R28, R29 ;  /* 0x0000001c0a0a7223 */ /* 0x000fe2000000001d */
[----:B------:R-:W-:-:S04]  /*1b50*/  IADD3 R28, P0, P1, R19, UR6, R2 ;  /* 0x00000006131c7c10 */ /* 0x000fc8000f91e002 */
[----:B------:R-:W-:Y:S02]  /*1b60*/  IADD3.X R29, PT, PT, RZ, UR7, RZ, P0, P1 ;  /* 0x00000007ff1d7c10 */ /* 0x000fe400087e24ff */
[----:B------:R-:W-:-:S03]  /*1b70*/  IADD3 R26, P0, P1, R20, UR6, R2 ;  /* 0x00000006141a7c10 */ /* 0x000fc6000f91e002 */
[----:B------:R-:W2:Y:S01]  /*1b80*/  LDG.E.U8.CONSTANT R28, desc[UR8][R28.64] ;  /* 0x000000081c1c7981 */ /* 0x000ea2000c1e9100 */
[----:B------:R-:W-:-:S05]  /*1b90*/  IADD3.X R27, PT, PT, RZ, UR7, RZ, P0, P1 ;  /* 0x00000007ff1b7c10 */ /* 0x000fca00087e24ff */
[----:B------:R-:W4:Y:S01]  /*1ba0*/  LDG.E.U8.CONSTANT R29, desc[UR8][R26.64] ;  /* 0x000000081a1d7981 */ /* 0x000f22000c1e9100 */
[----:B---3--:R-:W0:Y:S02]  /*1bb0*/  I2F.S8 R25, R25 ;  /* 0x0000001900197306 */ /* 0x008e240000001400 */
[----:B0-----:R-:W-:-:S04]  /*1bc0*/  FMUL R8, R3, R25 ;  /* 0x0000001903087220 */ /* 0x001fc80000400000 */
[----:B------:R-:W-:Y:S02]  /*1bd0*/  FFMA R25, R11, R8, R10 ;  /* 0x000000080b197223 */ /* 0x000fe4000000000a */
[----:B------:R-:W0:Y:S01]  /*1be0*/  LDS.128 R8, [R14] ;  /* 0x000000000e087984 */ /* 0x000e220000000c00 */
[----:B--2---:R-:W1:Y:S08]  /*1bf0*/  I2F.S8 R28, R28 ;  /* 0x0000001c001c7306 */ /* 0x004e700000001400 */
[----:B----4-:R-:W2:Y:S01]  /*1c00*/  I2F.S8 R29, R29 ;  /* 0x0000001d001d7306 */ /* 0x010ea20000001400 */
[----:B-1----:R-:W-:-:S04]  /*1c10*/  FMUL R26, R3, R28 ;  /* 0x0000001c031a7220 */ /* 0x002fc80000400000 */
[----:B0-----:R-:W-:Y:S01]  /*1c20*/  FFMA R8, R26, R8, R25 ;  /* 0x000000081a087223 */ /* 0x001fe20000000019 */
[----:B------:R-:W-:-:S04]  /*1c30*/  IADD3 R26, P0, P1, R21, UR6, R2 ;  /* 0x00000006151a7c10 */ /* 0x000fc8000f91e002 */
[----:B------:R-:W-:Y:S01]  /*1c40*/  IADD3.X R27, PT, PT, RZ, UR7, RZ, P0, P1 ;  /* 0x00000007ff1b7c10 */ /* 0x000fe200087e24ff */
[----:B--2---:R-:W-:-:S04]  /*1c50*/  FMUL R25, R3, R29 ;  /* 0x0000001d03197220 */ /* 0x004fc80000400000 */
[----:B------:R-:W-:Y:S01]  /*1c60*/  FFMA R25, R9, R25, R8 ;  /* 0x0000001909197223 */ /* 0x000fe20000000008 */
[----:B------:R-:W-:Y:S01]  /*1c70*/  IADD3 R8, P0, P1, R22, UR6, R2 ;  /* 0x0000000616087c10 */ /* 0x000fe2000f91e002 */
[----:B------:R-:W2:Y:S03]  /*1c80*/  LDG.E.U8.CONSTANT R26, desc[UR8][R26.64] ;  /* 0x000000081a1a7981 */ /* 0x000ea6000c1e9100 */
[----:B------:R-:W-:-:S05]  /*1c90*/  IADD3.X R9, PT, PT, RZ, UR7, RZ, P0, P1 ;  /* 0x00000007ff097c10 */ /* 0x000fca00087e24ff */
[----:B------:R-:W3:Y:S01]  /*1ca0*/  LDG.E.U8.CONSTANT R8, desc[UR8][R8.64] ;  /* 0x0000000808087981 */ /* 0x000ee2000c1e9100 */
[----:B------:R-:W-:Y:S01]  /*1cb0*/  VIADD R24, R24, 0x8 ;  /* 0x0000000818187836 */ /* 0x000fe20000000000 */
[C---:B------:R-:W-:Y:S01]  /*1cc0*/  LEA R16, R17.reuse, R16, 0x3 ;  /* 0x0000001011107211 */ /* 0x040fe200078e18ff */
[C---:B------:R-:W-:Y:S02]  /*1cd0*/  IMAD R15, R17.reuse, 0x8, R15 ;  /* 0x00000008110f7824 */ /* 0x040fe400078e020f */
[C---:B------:R-:W-:Y:S01]  /*1ce0*/  IMAD R18, R17.reuse, 0x8, R18 ;  /* 0x0000000811127824 */ /* 0x040fe200078e0212 */
[----:B------:R-:W-:Y:S01]  /*1cf0*/  ISETP.NE.AND P0, PT, R24, RZ, PT ;  /* 0x000000ff1800720c */ /* 0x000fe20003f05270 */
[C---:B------:R-:W-:Y:S02]  /*1d00*/  IMAD R19, R17.reuse, 0x8, R19 ;  /* 0x0000000811137824 */ /* 0x040fe400078e0213 */
[C---:B------:R-:W-:Y:S02]  /*1d10*/  IMAD R20, R17.reuse, 0x8, R20 ;  /* 0x0000000811147824 */ /* 0x040fe400078e0214 */
[----:B------:R-:W-:-:S02]  /*1d20*/  IMAD R21, R17, 0x8, R21 ;  /* 0x0000000811157824 */ /* 0x000fc400078e0215 */
[C---:B------:R-:W-:Y:S02]  /*1d30*/  IMAD R22, R17.reuse, 0x8, R22 ;  /* 0x0000000811167824 */ /* 0x040fe400078e0216 */
[----:B------:R-:W-:Y:S02]  /*1d40*/  IMAD R23, R17, 0x8, R23 ;  /* 0x0000000811177824 */ /* 0x000fe400078e0217 */
[----:B------:R-:W-:Y:S01]  /*1d50*/  VIADD R14, R14, 0x20 ;  /* 0x000000200e0e7836 */ /* 0x000fe20000000000 */
[----:B--2---:R-:W0:Y:S08]  /*1d60*/  I2F.S8 R28, R26 ;  /* 0x0000001a001c7306 */ /* 0x004e300000001400 */
[----:B---3--:R-:W1:Y:S01]  /*1d70*/  I2F.S8 R29, R8 ;  /* 0x00000008001d7306 */ /* 0x008e620000001400 */
[----:B0-----:R-:W-:-:S04]  /*1d80*/  FMUL R28, R3, R28 ;  /* 0x0000001c031c7220 */ /* 0x001fc80000400000 */
[----:B------:R-:W-:Y:S01]  /*1d90*/  FFMA R10, R10, R28, R25 ;  /* 0x0000001c0a0a7223 */ /* 0x000fe20000000019 */
[----:B-1----:R-:W-:-:S04]  /*1da0*/  FMUL R29, R3, R29 ;  /* 0x0000001d031d7220 */ /* 0x002fc80000400000 */
[----:B------:R-:W-:Y:S01]  /*1db0*/  FFMA R25, R11, R29, R10 ;  /* 0x0000001d0b197223 */ /* 0x000fe2000000000a */
[----:B------:R-:W-:Y:S06]  /*1dc0*/  @P0 BRA `(.L_x_33) ;  /* 0xfffffffc00080947 */ /* 0x000fec000383ffff */
[----:B------:R-:W-:Y:S05]  /*1dd0*/  BSYNC.RECONVERGENT B0 ;  /* 0x0000000000007941 */ /* 0x000fea0003800200 */
.L_x_32:
[----:B------:R-:W-:-:S07]  /*1de0*/  IMAD.MOV.U32 R11, RZ, RZ, R4 ;  /* 0x000000ffff0b7224 */ /* 0x000fce00078e0004 */
.L_x_31:
[----:B------:R-:W-:Y:S01]  /*1df0*/  ISETP.NE.AND P0, PT, R5, RZ, PT ;  /* 0x000000ff0500720c */ /* 0x000fe20003f05270 */
[----:B------:R-:W-:-:S12]  /*1e00*/  BSSY.RECONVERGENT B0, `(.L_x_34) ;  /* 0x000005b000007945 */ /* 0x000fd80003800200 */
[----:B------:R-:W-:Y:S05]  /*1e10*/  @!P0 BRA `(.L_x_35) ;  /* 0x0000000400648947 */ /* 0x000fea0003800000 */
[----:B------:R-:W-:Y:S01]  /*1e20*/  VIADD R8, R5, 0xffffffff ;  /* 0xffffffff05087836 */ /* 0x000fe20000000000 */
[----:B------:R-:W-:Y:S01]  /*1e30*/  BSSY.RECONVERGENT B1, `(.L_x_36) ;  /* 0x000002a000017945 */ /* 0x000fe20003800200 */
[----:B------:R-:W-:-:S03]  /*1e40*/  ISETP.NE.AND P0, PT, R6, RZ, PT ;  /* 0x000000ff0600720c */ /* 0x000fc60003f05270 */
[----:B------:R-:W-:-:S13]  /*1e50*/  ISETP.GE.U32.AND P1, PT, R8, 0x3, PT ;  /* 0x000000030800780c */ /* 0x000fda0003f26070 */
[----:B------:R-:W-:Y:S05]  /*1e60*/  @!P1 BRA `(.L_x_37) ;  /* 0x0000000000989947 */ /* 0x000fea0003800000 */
[----:B------:R-:W0:Y:S01]  /*1e70*/  LDCU UR4, c[0x0][0x3c8] ;  /* 0x00007900ff0477ac */ /* 0x000e220008000800 */
[----:B------:R-:W1:Y:S01]  /*1e80*/  LDCU.64 UR10, c[0x0][0x398] ;  /* 0x00007300ff0a77ac */ /* 0x000e620008000a00 */
[----:B0-----:R-:W-:-:S05]  /*1e90*/  IMAD R9, R11, UR4, R0 ;  /* 0x000000040b097c24 */ /* 0x001fca000f8e0200 */
[C---:B-1----:R-:W-:Y:S01]  /*1ea0*/  IADD3 R18, P1, P2, R9.reuse, UR10, R2 ;  /* 0x0000000a09127c10 */ /* 0x042fe2000fa3e002 */
[----:B------:R-:W-:-:S03]  /*1eb0*/  VIADD R9, R9, UR4 ;  /* 0x0000000409097c36 */ /* 0x000fc60008000000 */
[----:B------:R-:W-:Y:S01]  /*1ec0*/  IADD3.X R19, PT, PT, RZ, UR11, RZ, P1, P2 ;  /* 0x0000000bff137c10 */ /* 0x000fe20008fe44ff */
[C---:B------:R-:W-:Y:S01]  /*1ed0*/  VIADD R15, R9.reuse, UR4 ;  /* 0x00000004090f7c36 */ /* 0x040fe20008000000 */
[----:B------:R-:W-:-:S03]  /*1ee0*/  IADD3 R8, P1, P2, R9, UR10, R2 ;  /* 0x0000000a09087c10 */ /* 0x000fc6000fa3e002 */
[C---:B------:R-:W-:Y:S01]  /*1ef0*/  VIADD R17, R15.reuse, UR4 ;  /* 0x000000040f117c36 */ /* 0x040fe20008000000 */
[----:B------:R-:W-:Y:S01]  /*1f00*/  IADD3.X R9, PT, PT, RZ, UR11, RZ, P1, P2 ;  /* 0x0000000bff097c10 */ /* 0x000fe20008fe44ff */
[----:B------:R0:W2:Y:S01]  /*1f10*/  LDG.E.U8.CONSTANT R10, desc[UR8][R18.64] ;  /* 0x00000008120a7981 */ /* 0x0000a2000c1e9100 */
[--C-:B------:R-:W-:Y:S02]  /*1f20*/  IADD3 R14, P1, P2, R15, UR10, R2.reuse ;  /* 0x0000000a0f0e7c10 */ /* 0x100fe4000fa3e002 */
[----:B------:R-:W-:Y:S02]  /*1f30*/  IADD3 R16, P3, P4, R17, UR10, R2 ;  /* 0x0000000a11107c10 */ /* 0x000fe4000fc7e002 */
[----:B------:R-:W-:Y:S01]  /*1f40*/  IADD3.X R15, PT, PT, RZ, UR11, RZ, P1, P2 ;  /* 0x0000000bff0f7c10 */ /* 0x000fe20008fe44ff */
[----:B------:R-:W3:Y:S01]  /*1f50*/  LDG.E.U8.CONSTANT R9, desc[UR8][R8.64] ;  /* 0x0000000808097981 */ /* 0x000ee2000c1e9100 */
[----:B------:R-:W-:-:S03]  /*1f60*/  IADD3.X R17, PT, PT, RZ, UR11, RZ, P3, P4 ;  /* 0x0000000bff117c10 */ /* 0x000fc60009fe84ff */
[----:B------:R-:W4:Y:S04]  /*1f70*/  LDG.E.U8.CONSTANT R14, desc[UR8][R14.64] ;  /* 0x000000080e0e7981 */ /* 0x000f28000c1e9100 */
[----:B------:R-:W4:Y:S01]  /*1f80*/  LDG.E.U8.CONSTANT R16, desc[UR8][R16.64] ;  /* 0x0000000810107981 */ /* 0x000f22000c1e9100 */
[----:B------:R-:W1:Y:S01]  /*1f90*/  S2UR UR5, SR_CgaCtaId ;  /* 0x00000000000579c3 */ /* 0x000e620000008800 */
[----:B------:R-:W-:Y:S02]  /*1fa0*/  UMOV UR4, 0x400 ;  /* 0x0000040000047882 */ /* 0x000fe40000000000 */
[----:B------:R-:W-:-:S04]  /*1fb0*/  UIADD3 UR4, UPT, UPT, UR4, 0x10, URZ ;  /* 0x0000001004047890 */ /* 0x000fc8000fffe0ff */
[----:B-1----:R-:W-:-:S06]  /*1fc0*/  ULEA UR4, UR5, UR4, 0x18 ;  /* 0x0000000405047291 */ /* 0x002fcc000f8ec0ff */
[C---:B------:R-:W-:Y:S01]  /*1fd0*/  LEA R22, R11.reuse, UR4, 0x2 ;  /* 0x000000040b167c11 */ /* 0x040fe2000f8e10ff */
[----:B------:R-:W-:-:S04]  /*1fe0*/  VIADD R11, R11, 0x4 ;  /* 0x000000040b0b7836 */ /* 0x000fc80000000000 */
[----:B------:R-:W1:Y:S04]  /*1ff0*/  LDS.64 R20, [R22] ;  /* 0x0000000016147984 */ /* 0x000e680000000a00 */
[----:B0-----:R-:W0:Y:S01]  /*2000*/  LDS.64 R18, [R22+0x8] ;  /* 0x0000080016127984 */ /* 0x001e220000000a00 */
[----:B--2---:R-:W2:Y:S08]  /*2010*/  I2F.S8 R10, R10 ;  /* 0x0000000a000a7306 */ /* 0x004eb00000001400 */
[----:B---3--:R-:W3:Y:S01]  /*2020*/  I2F.S8 R24, R9 ;  /* 0x0000000900187306 */ /* 0x008ee20000001400 */
[----:B--2--5:R-:W-:-:S07]  /*2030*/  FMUL R8, R3, R10 ;  /* 0x0000000a03087220 */ /* 0x024fce0000400000 */
[----:B----4-:R-:W2:Y:S01]  /*2040*/  I2F.S8 R14, R14 ;  /* 0x0000000e000e7306 */ /* 0x010ea20000001400 */
[----:B-1----:R-:W-:Y:S01]  /*2050*/  FFMA R8, R8, R20, R25 ;  /* 0x0000001408087223 */ /* 0x002fe20000000019 */
[----:B---3--:R-:W-:-:S06]  /*2060*/  FMUL R15, R3, R24 ;  /* 0x00000018030f7220 */ /* 0x008fcc0000400000 */
[----:B------:R-:W1:Y:S01]  /*2070*/  I2F.S8 R16, R16 ;  /* 0x0000001000107306 */ /* 0x000e620000001400 */
[----:B------:R-:W-:Y:S01]  /*2080*/  FFMA R15, R15, R21, R8 ;  /* 0x000000150f0f7223 */ /* 0x000fe20000000008 */
[----:B--2---:R-:W-:-:S04]  /*2090*/  FMUL R8, R3, R14 ;  /* 0x0000000e03087220 */ /* 0x004fc80000400000 */
[----:B0-----:R-:W-:Y:S01]  /*20a0*/  FFMA R8, R8, R18, R15 ;  /* 0x0000001208087223 */ /* 0x001fe2000000000f */
[----:B-1----:R-:W-:-:S04]  /*20b0*/  FMUL R25, R3, R16 ;  /* 0x0000001003197220 */ /* 0x002fc80000400000 */
[----:B------:R-:W-:-:S07]  /*20c0*/  FFMA R25, R25, R19, R8 ;  /* 0x0000001319197223 */ /* 0x000fce0000000008 */
.L_x_37:
[----:B------:R-:W-:Y:S05]  /*20d0*/  BSYNC.RECONVERGENT B1 ;  /* 0x0000000000017941 */ /* 0x000fea0003800200 */
.L_x_36:
[----:B------:R-:W-:Y:S05]  /*20e0*/  @!P0 BRA `(.L_x_35) ;  /* 0x0000000000b08947 */ /* 0x000fea0003800000 */
[----:B------:R-:W-:Y:S01]  /*20f0*/  ISETP.NE.AND P1, PT, R6, 0x1, PT ;  /* 0x000000010600780c */ /* 0x000fe20003f25270 */
[----:B------:R-:W-:Y:S01]  /*2100*/  BSSY.RECONVERGENT B1, `(.L_x_38) ;  /* 0x000001a000017945 */ /* 0x000fe20003800200 */
[----:B------:R-:W-:-:S11]  /*2110*/  LOP3.LUT P0, RZ, R13, 0x1, RZ, 0xc0, !PT ;  /* 0x000000010dff7812 */ /* 0x000fd6000780c0ff */
[----:B------:R-:W-:Y:S05]  /*2120*/  @!P1 BRA `(.L_x_39) ;  /* 0x00000000005c9947 */ /* 0x000fea0003800000 */
[----:B------:R-:W0:Y:S01]  /*2130*/  LDCU UR4, c[0x0][0x3c8] ;  /* 0x00007900ff0477ac */ /* 0x000e220008000800 */
[----:B------:R-:W1:Y:S01]  /*2140*/  LDCU.64 UR10, c[0x0][0x398] ;  /* 0x00007300ff0a77ac */ /* 0x000e620008000a00 */
[----:B0-----:R-:W-:-:S04]  /*2150*/  IMAD R15, R11, UR4, R0 ;  /* 0x000000040b0f7c24 */ /* 0x001fc8000f8e0200 */
[C---:B------:R-:W-:Y:S01]  /*2160*/  VIADD R17, R15.reuse, UR4 ;  /* 0x000000040f117c36 */ /* 0x040fe20008000000 */
[----:B-1----:R-:W-:-:S04]  /*2170*/  IADD3 R14, P1, P2, R15, UR10, R2 ;  /* 0x0000000a0f0e7c10 */ /* 0x002fc8000fa3e002 */
[----:B------:R-:W-:Y:S02]  /*2180*/  IADD3.X R15, PT, PT, RZ, UR11, RZ, P1, P2 ;  /* 0x0000000bff0f7c10 */ /* 0x000fe40008fe44ff */
[----:B------:R-:W-:-:S03]  /*2190*/  IADD3 R16, P3, P4, R17, UR10, R2 ;  /* 0x0000000a11107c10 */ /* 0x000fc6000fc7e002 */
[----:B------:R-:W2:Y:S01]  /*21a0*/  LDG.E.U8.CONSTANT R14, desc[UR8][R14.64] ;  /* 0x000000080e0e7981 */ /* 0x000ea2000c1e9100 */
[----:B------:R-:W-:-:S05]  /*21b0*/  IADD3.X R17, PT, PT, RZ, UR11, RZ, P3, P4 ;  /* 0x0000000bff117c10 */ /* 0x000fca0009fe84ff */
[----:B------:R-:W3:Y:S01]  /*21c0*/  LDG.E.U8.CONSTANT R16, desc[UR8][R16.64] ;  /* 0x0000000810107981 */ /* 0x000ee2000c1e9100 */
[----:B------:R-:W0:Y:S01]  /*21d0*/  S2UR UR5, SR_CgaCtaId ;  /* 0x00000000000579c3 */ /* 0x000e220000008800 */
[----:B------:R-:W-:Y:S02]  /*21e0*/  UMOV UR4, 0x400 ;  /* 0x0000040000047882 */ /* 0x000fe40000000000 */
[----:B------:R-:W-:-:S04]  /*21f0*/  UIADD3 UR4, UPT, UPT, UR4, 0x10, URZ ;  /* 0x0000001004047890 */ /* 0x000fc8000fffe0ff */
[----:B0-----:R-:W-:-:S06]  /*2200*/  ULEA UR4, UR5, UR4, 0x18 ;  /* 0x0000000405047291 */ /* 0x001fcc000f8ec0ff */
[----:B------:R-:W-:-:S06]  /*2210*/  LEA R8, R11, UR4, 0x2 ;  /* 0x000000040b087c11 */ /* 0x000fcc000f8e10ff */
[----:B------:R-:W0:Y:S01]  /*2220*/  LDS.64 R8, [R8] ;  /* 0x0000000008087984 */ /* 0x000e220000000a00 */
[----:B------:R-:W-:Y:S01]  /*2230*/  VIADD R11, R11, 0x2 ;  /* 0x000000020b0b7836 */ /* 0x000fe20000000000 */
[----:B--2---:R-:W1:Y:S08]  /*2240*/  I2F.S8 R10, R14 ;  /* 0x0000000e000a7306 */ /* 0x004e700000001400 */
[----:B---3--:R-:W2:Y:S01]  /*2250*/  I2F.S8 R18, R16 ;  /* 0x0000001000127306 */ /* 0x008ea20000001400 */
[----:B-1---5:R-:W-:-:S04]  /*2260*/  FMUL R10, R3, R10 ;  /* 0x0000000a030a7220 */ /* 0x022fc80000400000 */
[----:B0-----:R-:W-:Y:S01]  /*2270*/  FFMA R10, R10, R8, R25 ;  /* 0x000000080a0a7223 */ /* 0x001fe20000000019 */
[----:B--2---:R-:W-:-:S04]  /*2280*/  FMUL R25, R3, R18 ;  /* 0x0000001203197220 */ /* 0x004fc80000400000 */
[----:B------:R-:W-:-:S07]  /*2290*/  FFMA R25, R25, R9, R10 ;  /* 0x0000000919197223 */ /* 0x000fce000000000a */
.L_x_39:
[----:B------:R-:W-:Y:S05]  /*22a0*/  BSYNC.RECONVERGENT B1 ;  /* 0x0000000000017941 */ /* 0x000fea0003800200 */
.L_x_38:
[----:B------:R-:W-:Y:S05]  /*22b0*/  @!P0 BRA `(.L_x_35) ;  /* 0x00000000003c8947 */ /* 0x000fea0003800000 */
[----:B------:R-:W0:Y:S01]  /*22c0*/  LDCU UR4, c[0x0][0x3c8] ;  /* 0x00007900ff0477ac */ /* 0x000e220008000800 */
[----:B------:R-:W1:Y:S01]  /*22d0*/  LDCU.64 UR10, c[0x0][0x398] ;  /* 0x00007300ff0a77ac */ /* 0x000e620008000a00 */
[----:B0-----:R-:W-:-:S05]  /*22e0*/  IMAD R9, R11, UR4, R0 ;  /* 0x000000040b097c24 */ /* 0x001fca000f8e0200 */
[----:B-1----:R-:W-:-:S04]  /*22f0*/  IADD3 R8, P0, P1, R9, UR10, R2 ;  /* 0x0000000a09087c10 */ /* 0x002fc8000f91e002 */
[----:B------:R-:W-:-:S05]  /*2300*/  IADD3.X R9, PT, PT, RZ, UR11, RZ, P0, P1 ;  /* 0x0000000bff097c10 */ /* 0x000fca00087e24ff */
[----:B------:R-:W2:Y:S01]  /*2310*/  LDG.E.U8.CONSTANT R8, desc[UR8][R8.64] ;  /* 0x0000000808087981 */ /* 0x000ea2000c1e9100 */
[----:B------:R-:W0:Y:S01]  /*2320*/  S2UR UR5, SR_CgaCtaId ;  /* 0x00000000000579c3 */ /* 0x000e220000008800 */
[----:B------:R-:W-:Y:S02]  /*2330*/  UMOV UR4, 0x400 ;  /* 0x0000040000047882 */ /* 0x000fe40000000000 */
[----:B------:R-:W-:-:S04]  /*2340*/  UIADD3 UR4, UPT, UPT, UR4, 0x10, URZ ;  /* 0x0000001004047890 */ /* 0x000fc8000fffe0ff */
[----:B0-----:R-:W-:-:S06]  /*2350*/  ULEA UR4, UR5, UR4, 0x18 ;  /* 0x0000000405047291 */ /* 0x001fcc000f8ec0ff */
[----:B------:R-:W-:-:S06]  /*2360*/  LEA R11, R11, UR4, 0x2 ;  /* 0x000000040b0b7c11 */ /* 0x000fcc000f8e10ff */
[----:B------:R-:W0:Y:S01]  /*2370*/  LDS R11, [R11] ;  /* 0x000000000b0b7984 */ /* 0x000e220000000800 */
[----:B--2---:R-:W1:Y:S02]  /*2380*/  I2F.S8 R10, R8 ;  /* 0x00000008000a7306 */ /* 0x004e640000001400 */
[----:B-1---5:R-:W-:-:S04]  /*2390*/  FMUL R10, R3, R10 ;  /* 0x0000000a030a7220 */ /* 0x022fc80000400000 */
[----:B0-----:R-:W-:-:S07]  /*23a0*/  FFMA R25, R10, R11, R25 ;  /* 0x0000000b0a197223 */ /* 0x001fce0000000019 */
.L_x_35:
[----:B------:R-:W-:Y:S05]  /*23b0*/  BSYNC.RECONVERGENT B0 ;  /* 0x0000000000007941 */ /* 0x000fea0003800200 */
.L_x_34:
[----:B------:R-:W0:Y:S01]  /*23c0*/  LDC.64 R8, c[0x0][0x380] ;  /* 0x0000e000ff087b82 */ /* 0x000e220000000a00 */
[----:B------:R-:W1:Y:S01]  /*23d0*/  LDCU UR4, c[0x0][0x360] ;  /* 0x00006c00ff0477ac */ /* 0x000e620008000800 */
[----:B------:R-:W-:Y:S01]  /*23e0*/  IMAD.IADD R11, R7, 0x1, R0 ;  /* 0x00000001070b7824 */ /* 0x000fe200078e0200 */
[----:B------:R-:W-:Y:S01]  /*23f0*/  F2FP.F16.F32.PACK_AB R25, RZ, R25 ;  /* 0x00000019ff19723e */ /* 0x000fe200000000ff */
[----:B------:R-:W2:Y:S01]  /*2400*/  LDCU UR5, c[0x0][0x3c8] ;  /* 0x00007900ff0577ac */ /* 0x000ea20008000800 */
[----:B-1----:R-:W-:Y:S02]  /*2410*/  VIADD R0, R0, UR4 ;  /* 0x0000000400007c36 */ /* 0x002fe40008000000 */
[----:B0-----:R-:W-:-:S03]  /*2420*/  IMAD.WIDE.U32 R8, R11, 0x2, R8 ;  /* 0x000000020b087825 */ /* 0x001fc600078e0008 */
[----:B--2---:R-:W-:Y:S02]  /*2430*/  ISETP.GE.U32.AND P0, PT, R0, UR5, PT ;  /* 0x0000000500007c0c */ /* 0x004fe4000bf06070 */
[----:B------:R0:W-:Y:S11]  /*2440*/  STG.E.U16 desc[UR8][R8.64], R25 ;  /* 0x0000001908007986 */ /* 0x0001f6000c101508 */
[----:B------:R-:W-:Y:S05]  /*2450*/  @!P0 BRA `(.L_x_40) ;  /* 0xfffffff400088947 */ /* 0x000fea000383ffff */
[----:B------:R-:W-:Y:S05]  /*2460*/  EXIT ;  /* 0x000000000000794d */ /* 0x000fea0003800000 */
        .weak           $__internal_0_$__cuda_sm20_rcp_rn_f32_slowpath
        .type           $__internal_0_$__cuda_sm20_rcp_rn_f32_slowpath,@function
        .size           $__internal_0_$__cuda_sm20_rcp_rn_f32_slowpath,($__internal_1_$__cuda_sm20_sqrt_rn_f32_slowpath - $__internal_0_$__cuda_sm20_rcp_rn_f32_slowpath)
$__internal_0_$__cuda_sm20_rcp_rn_f32_slowpath:
[----:B------:R-:W-:-:S05]  /*2470*/  IMAD.SHL.U32 R5, R3, 0x2, RZ ;  /* 0x0000000203057824 */ /* 0x000fca00078e00ff */
[----:B------:R-:W-:-:S04]  /*2480*/  SHF.R.U32.HI R5, RZ, 0x18, R5 ;  /* 0x00000018ff057819 */ /* 0x000fc80000011605 */
[----:B------:R-:W-:-:S13]  /*2490*/  ISETP.NE.U32.AND P0, PT, R5, RZ, PT ;  /* 0x000000ff0500720c */ /* 0x000fda0003f05070 */
[----:B------:R-:W-:Y:S05]  /*24a0*/  @P0 BRA `(.L_x_41) ;  /* 0x00000000002c0947 */ /* 0x000fea0003800000 */
[----:B------:R-:W-:-:S05]  /*24b0*/  IMAD.SHL.U32 R5, R3, 0x2, RZ ;  /* 0x0000000203057824 */ /* 0x000fca00078e00ff */
[----:B------:R-:W-:-:S13]  /*24c0*/  ISETP.NE.AND P0, PT, R5, RZ, PT ;  /* 0x000000ff0500720c */ /* 0x000fda0003f05270 */
[----:B------:R2:W3:Y:S01]  /*24d0*/  @!P0 MUFU.RCP R5, R3 ;  /* 0x0000000300058308 */ /* 0x0004e20000001000 */
[----:B------:R-:W-:Y:S05]  /*24e0*/  @!P0 BRA `(.L_x_42) ;  /* 0x0000000000a48947 */ /* 0x000fea0003800000 */
[----:B------:R-:W-:-:S04]  /*24f0*/  FFMA R7, R3, 1.84467440737095516160e+19, RZ ;  /* 0x5f80000003077823 */ /* 0x000fc800000000ff */
[----:B------:R-:W2:Y:S02]  /*2500*/  MUFU.RCP R8, R7 ;  /* 0x0000000700087308 */ /* 0x000ea40000001000 */
[----:B--2---:R-:W-:-:S04]  /*2510*/  FFMA R3, R7, R8, -1 ;  /* 0xbf80000007037423 */ /* 0x004fc80000000008 */
[----:B------:R-:W-:-:S04]  /*2520*/  FADD.FTZ R3, -R3, -RZ ;  /* 0x800000ff03037221 */ /* 0x000fc80000010100 */
[----:B------:R-:W-:-:S04]  /*2530*/  FFMA R3, R8, R3, R8 ;  /* 0x0000000308037223 */ /* 0x000fc80000000008 */
[----:B---3--:R-:W-:Y:S01]  /*2540*/  FFMA R5, R3, 1.84467440737095516160e+19, RZ ;  /* 0x5f80000003057823 */ /* 0x008fe200000000ff */
[----:B------:R-:W-:Y:S06]  /*2550*/  BRA `(.L_x_42) ;  /* 0x0000000000887947 */ /* 0x000fec0003800000 */
.L_x_41:
[----:B------:R-:W-:-:S05]  /*2560*/  VIADD R7, R5, 0xffffff03 ;  /* 0xffffff0305077836 */ /* 0x000fca0000000000 */
[----:B------:R-:W-:-:S13]  /*2570*/  ISETP.GT.U32.AND P0, PT, R7, 0x1, PT ;  /* 0x000000010700780c */ /* 0x000fda0003f04070 */
[----:B------:R-:W-:Y:S05]  /*2580*/  @P0 BRA `(.L_x_43) ;  /* 0x0000000000780947 */ /* 0x000fea0003800000 */
[----:B------:R-:W-:Y:S01]  /*2590*/  LOP3.LUT R8, R3, 0x7fffff, RZ, 0xc0, !PT ;  /* 0x007fffff03087812 */ /* 0x000fe200078ec0ff */
[----:B------:R-:W-:Y:S02]  /*25a0*/  IMAD.MOV.U32 R12, RZ, RZ, 0x3 ;  /* 0x00000003ff0c7424 */ /* 0x000fe400078e00ff */
[----:B------:R-:W-:Y:S01]  /*25b0*/  VIADD R5, R5, 0xffffff04 ;  /* 0xffffff0405057836 */ /* 0x000fe20000000000 */
[----:B------:R-:W-:Y:S02]  /*25c0*/  LOP3.LUT R8, R8, 0x3f800000, RZ, 0xfc, !PT ;  /* 0x3f80000008087812 */ /* 0x000fe400078efcff */
[----:B------:R-:W-:Y:S02]  /*25d0*/  SHF.L.U32 R13, R12, R7, RZ ;  /* 0x000000070c0d7219 */ /* 0x000fe400000006ff */
[----:B------:R-:W0:Y:S02]  /*25e0*/  MUFU.RCP R9, R8 ;  /* 0x0000000800097308 */ /* 0x000e240000001000 */
[----:B0-----:R-:W-:-:S04]  /*25f0*/  FFMA R10, R8, R9, -1 ;  /* 0xbf800000080a7423 */ /* 0x001fc80000000009 */
[----:B------:R-:W-:-:S04]  /*2600*/  FADD.FTZ R10, -R10, -RZ ;  /* 0x800000ff0a0a7221 */ /* 0x000fc80000010100 */
[CCC-:B------:R-:W-:Y:S01]  /*2610*/  FFMA.RM R11, R9.reuse, R10.reuse, R9.reuse ;  /* 0x0000000a090b7223 */ /* 0x1c0fe20000004009 */
[----:B------:R-:W-:-:S04]  /*2620*/  FFMA.RP R10, R9, R10, R9 ;  /* 0x0000000a090a7223 */ /* 0x000fc80000008009 */
[C---:B------:R-:W-:Y:S02]  /*2630*/  LOP3.LUT R9, R11.reuse, 0x7fffff, RZ, 0xc0, !PT ;  /* 0x007fffff0b097812 */ /* 0x040fe400078ec0ff */
[----:B------:R-:W-:Y:S02]  /*2640*/  FSETP.NEU.FTZ.AND P0, PT, R11, R10, PT ;  /* 0x0000000a0b00720b */ /* 0x000fe40003f1d000 */
[----:B------:R-:W-:Y:S02]  /*2650*/  LOP3.LUT R10, R9, 0x800000, RZ, 0xfc, !PT ;  /* 0x00800000090a7812 */ /* 0x000fe400078efcff */
[----:B------:R-:W-:Y:S02]  /*2660*/  SEL R9, RZ, 0xffffffff, !P0 ;  /* 0xffffffffff097807 */ /* 0x000fe40004000000 */
[----:B------:R-:W-:-:S03]  /*2670*/  LOP3.LUT R8, R13, R10, RZ, 0xc0, !PT ;  /* 0x0000000a0d087212 */ /* 0x000fc600078ec0ff */
[----:B------:R-:W-:Y:S01]  /*2680*/  IMAD.MOV R9, RZ, RZ, -R9 ;  /* 0x000000ffff097224 */ /* 0x000fe200078e0a09 */
[----:B------:R-:W-:-:S04]  /*2690*/  SHF.R.U32.HI R8, RZ, R7, R8 ;  /* 0x00000007ff087219 */ /* 0x000fc80000011608 */
[--C-:B------:R-:W-:Y:S02]  /*26a0*/  LOP3.LUT P1, RZ, R9, R7, R10.reuse, 0xf8, !PT ;  /* 0x0000000709ff7212 */ /* 0x100fe4000782f80a */
[C---:B------:R-:W-:Y:S02]  /*26b0*/  LOP3.LUT P0, RZ, R8.reuse, 0x1, RZ, 0xc0, !PT ;  /* 0x0000000108ff7812 */ /* 0x040fe4000780c0ff */
[----:B------:R-:W-:Y:S02]  /*26c0*/  LOP3.LUT P2, RZ, R8, 0x2, RZ, 0xc0, !PT ;  /* 0x0000000208ff7812 */ /* 0x000fe4000784c0ff */
[----:B------:R-:W-:Y:S02]  /*26d0*/  SHF.R.U32.HI R10, RZ, R5, R10 ;  /* 0x00000005ff0a7219 */ /* 0x000fe4000001160a */
[----:B------:R-:W-:Y:S02]  /*26e0*/  PLOP3.LUT P0, PT, P0, P1, P2, 0xe0, 0x0 ;  /* 0x000000000000781c */ /* 0x000fe40000703c20 */
[----:B------:R-:W-:-:S02]  /*26f0*/  LOP3.LUT P1, RZ, R3, 0x7fffff, RZ, 0xc0, !PT ;  /* 0x007fffff03ff7812 */ /* 0x000fc4000782c0ff */
[----:B------:R-:W-:-:S05]  /*2700*/  SEL R7, RZ, 0x1, !P0 ;  /* 0x00000001ff077807 */ /* 0x000fca0004000000 */
[----:B------:R-:W-:-:S05]  /*2710*/  IMAD.MOV R7, RZ, RZ, -R7 ;  /* 0x000000ffff077224 */ /* 0x000fca00078e0a07 */
[----:B------:R-:W-:-:S13]  /*2720*/  ISETP.GE.AND P0, PT, R7, RZ, PT ;  /* 0x000000ff0700720c */ /* 0x000fda0003f06270 */
[----:B------:R-:W-:-:S05]  /*2730*/  @!P0 IADD3 R10, PT, PT, R10, 0x1, RZ ;  /* 0x000000010a0a8810 */ /* 0x000fca0007ffe0ff */
[----:B------:R-:W-:-:S05]  /*2740*/  @!P1 IMAD.SHL.U32 R10, R10, 0x2, RZ ;  /* 0x000000020a0a9824 */ /* 0x000fca00078e00ff */
[----:B------:R-:W-:Y:S01]  /*2750*/  LOP3.LUT R5, R10, 0x80000000, R3, 0xf8, !PT ;  /* 0x800000000a057812 */ /* 0x000fe200078ef803 */
[----:B------:R-:W-:Y:S06]  /*2760*/  BRA `(.L_x_42) ;  /* 0x0000000000047947 */ /* 0x000fec0003800000 */
.L_x_43:
[----:B------:R0:W1:Y:S02]  /*2770*/  MUFU.RCP R5, R3 ;  /* 0x0000000300057308 */ /* 0x0000640000001000 */
.L_x_42:
[----:B------:R-:W-:-:S04]  /*2780*/  IMAD.MOV.U32 R7, RZ, RZ, 0x0 ;  /* 0x00000000ff077424 */ /* 0x000fc800078e00ff */
[----:B0123--:R-:W-:Y:S05]  /*2790*/  RET.REL.NODEC R6 `(quantized_nax_fused_kernel) ;  /* 0xffffffd806187950 */ /* 0x00ffea0003c3ffff */
        .weak           $__internal_1_$__cuda_sm20_sqrt_rn_f32_slowpath
        .type           $__internal_1_$__cuda_sm20_sqrt_rn_f32_slowpath,@function
        .size           $__internal_1_$__cuda_sm20_sqrt_rn_f32_slowpath,($__internal_2_$__cuda_sm3x_div_rn_noftz_f32_slowpath - $__internal_1_$__cuda_sm20_sqrt_rn_f32_slowpath)
$__internal_1_$__cuda_sm20_sqrt_rn_f32_slowpath:
[----:B------:R-:W-:-:S13]  /*27a0*/  LOP3.LUT P0, RZ, R8, 0x7fffffff, RZ, 0xc0, !PT ;  /* 0x7fffffff08ff7812 */ /* 0x000fda000780c0ff */
[----:B------:R-:W-:Y:S05]  /*27b0*/  @!P0 BRA `(.L_x_44) ;  /* 0x0000000000488947 */ /* 0x000fea0003800000 */
[----:B------:R-:W-:Y:S01]  /*27c0*/  FSETP.GEU.FTZ.AND P0, PT, R8, RZ, PT ;  /* 0x000000ff0800720b */ /* 0x000fe20003f1e000 */
[----:B------:R-:W-:-:S12]  /*27d0*/  IMAD.MOV.U32 R4, RZ, RZ, R8 ;  /* 0x000000ffff047224 */ /* 0x000fd800078e0008 */
[----:B------:R-:W-:Y:S01]  /*27e0*/  @!P0 IMAD.MOV.U32 R8, RZ, RZ, 0x7fffffff ;  /* 0x7fffffffff088424 */ /* 0x000fe200078e00ff */
[----:B------:R-:W-:Y:S06]  /*27f0*/  @!P0 BRA `(.L_x_44) ;  /* 0x0000000000388947 */ /* 0x000fec0003800000 */
[----:B------:R-:W-:-:S13]  /*2800*/  FSETP.GTU.FTZ.AND P0, PT, |R4|, +INF , PT ;  /* 0x7f8000000400780b */ /* 0x000fda0003f1c200 */
[----:B------:R-:W-:Y:S01]  /*2810*/  @P0 FADD.FTZ R8, R4, 1 ;  /* 0x3f80000004080421 */ /* 0x000fe20000010000 */
[----:B------:R-:W-:Y:S06]  /*2820*/  @P0 BRA `(.L_x_44) ;  /* 0x00000000002c0947 */ /* 0x000fec0003800000 */
[----:B------:R-:W-:-:S13]  /*2830*/  FSETP.NEU.FTZ.AND P0, PT, |R4|, +INF , PT ;  /* 0x7f8000000400780b */ /* 0x000fda0003f1d200 */
[----:B------:R-:W-:Y:S01]  /*2840*/  @!P0 IMAD.MOV.U32 R8, RZ, RZ, R4 ;  /* 0x000000ffff088224 */ /* 0x000fe200078e0004 */
[----:B------:R-:W-:Y:S06]  /*2850*/  @!P0 BRA `(.L_x_44) ;  /* 0x0000000000208947 */ /* 0x000fec0003800000 */
[----:B------:R-:W-:-:S04]  /*2860*/  FFMA R4, R4, 1.84467440737095516160e+19, RZ ;  /* 0x5f80000004047823 */ /* 0x000fc800000000ff */
[----:B------:R-:W0:Y:S02]  /*2870*/  MUFU.RSQ R7, R4 ;  /* 0x0000000400077308 */ /* 0x000e240000001400 */
[----:B0-----:R-:W-:Y:S01]  /*2880*/  FMUL.FTZ R9, R4, R7 ;  /* 0x0000000704097220 */ /* 0x001fe20000410000 */
[----:B------:R-:W-:-:S03]  /*2890*/  FMUL.FTZ R7, R7, 0.5 ;  /* 0x3f00000007077820 */ /* 0x000fc60000410000 */
[----:B------:R-:W-:-:S04]  /*28a0*/  FADD.FTZ R8, -R9, -RZ ;  /* 0x800000ff09087221 */ /* 0x000fc80000010100 */
[----:B------:R-:W-:-:S04]  /*28b0*/  FFMA R8, R9, R8, R4 ;  /* 0x0000000809087223 */ /* 0x000fc80000000004 */
[----:B------:R-:W-:-:S04]  /*28c0*/  FFMA R8, R8, R7, R9 ;  /* 0x0000000708087223 */ /* 0x000fc80000000009 */
[----:B------:R-:W-:-:S07]  /*28d0*/  FMUL.FTZ R8, R8, 2.3283064365386962891e-10 ;  /* 0x2f80000008087820 */ /* 0x000fce0000410000 */
.L_x_44:
[----:B------:R-:W-:Y:S02]  /*28e0*/  IMAD.MOV.U32 R4, RZ, RZ, R8 ;  /* 0x000000ffff047224 */ /* 0x000fe400078e0008 */
[----:B------:R-:W-:Y:S02]  /*28f0*/  IMAD.MOV.U32 R8, RZ, RZ, R10 ;  /* 0x000000ffff087224 */ /* 0x000fe400078e000a */
[----:B------:R-:W-:-:S04]  /*2900*/  IMAD.MOV.U32 R9, RZ, RZ, 0x0 ;  /* 0x00000000ff097424 */ /* 0x000fc800078e00ff */
[----:B------:R-:W-:Y:S05]  /*2910*/  RET.REL.NODEC R8 `(quantized_nax_fused_kernel) ;  /* 0xffffffd408b87950 */ /* 0x000fea0003c3ffff */
        .weak           $__internal_2_$__cuda_sm3x_div_rn_noftz_f32_slowpath
        .type           $__internal_2_$__cuda_sm3x_div_rn_noftz_f32_slowpath,@function
        .size           $__internal_2_$__cuda_sm3x_div_rn_noftz_f32_slowpath,(.L_x_99 - $__internal_2_$__cuda_sm3x_div_rn_noftz_f32_slowpath)
$__internal_2_$__cuda_sm3x_div_rn_noftz_f32_slowpath:
[----:B------:R-:W-:Y:S02]  /*2920*/  SHF.R.U32.HI R9, RZ, 0x17, R4 ;  /* 0x00000017ff097819 */ /* 0x000fe40000011604 */
[----:B------:R-:W-:Y:S02]  /*2930*/  SHF.R.U32.HI R7, RZ, 0x17, R3 ;  /* 0x00000017ff077819 */ /* 0x000fe40000011603 */
[----:B------:R-:W-:Y:S02]  /*2940*/  LOP3.LUT R13, R9, 0xff, RZ, 0xc0, !PT ;  /* 0x000000ff090d7812 */ /* 0x000fe400078ec0ff */
[----:B------:R-:W-:-:S03]  /*2950*/  LOP3.LUT R11, R7, 0xff, RZ, 0xc0, !PT ;  /* 0x000000ff070b7812 */ /* 0x000fc600078ec0ff */
[----:B------:R-:W-:Y:S02]  /*2960*/  VIADD R10, R13, 0xffffffff ;  /* 0xffffffff0d0a7836 */ /* 0x000fe40000000000 */
[----:B------:R-:W-:-:S03]  /*2970*/  VIADD R9, R11, 0xffffffff ;  /* 0xffffffff0b097836 */ /* 0x000fc60000000000 */
[----:B------:R-:W-:-:S04]  /*2980*/  ISETP.GT.U32.AND P0, PT, R10, 0xfd, PT ;  /* 0x000000fd0a00780c */ /* 0x000fc80003f04070 */
[----:B------:R-:W-:-:S13]  /*2990*/  ISETP.GT.U32.OR P0, PT, R9, 0xfd, P0 ;  /* 0x000000fd0900780c */ /* 0x000fda0000704470 */
[----:B------:R-:W-:Y:S01]  /*29a0*/  @!P0 IMAD.MOV.U32 R7, RZ, RZ, RZ ;  /* 0x000000ffff078224 */ /* 0x000fe200078e00ff */
[----:B------:R-:W-:Y:S06]  /*29b0*/  @!P0 BRA `(.L_x_45) ;  /* 0x00000000005c8947 */ /* 0x000fec0003800000 */
[----:B------:R-:W-:Y:S02]  /*29c0*/  FSETP.GTU.FTZ.AND P0, PT, |R3|, +INF , PT ;  /* 0x7f8000000300780b */ /* 0x000fe40003f1c200 */
[----:B------:R-:W-:-:S04]  /*29d0*/  FSETP.GTU.FTZ.AND P1, PT, |R4|, +INF , PT ;  /* 0x7f8000000400780b */ /* 0x000fc80003f3c200 */
[----:B------:R-:W-:-:S13]  /*29e0*/  PLOP3.LUT P0, PT, P0, P1, PT, 0xf8, 0x8f ;  /* 0x00000000008f781c */ /* 0x000fda0000703f70 */
[----:B------:R-:W-:Y:S05]  /*29f0*/  @P0 BRA `(.L_x_46) ;  /* 0x0000000400440947 */ /* 0x000fea0003800000 */
[----:B------:R-:W-:-:S13]  /*2a00*/  LOP3.LUT P0, RZ, R4, 0x7fffffff, R3, 0xc8, !PT ;  /* 0x7fffffff04ff7812 */ /* 0x000fda000780c803 */
[----:B------:R-:W-:Y:S05]  /*2a10*/  @!P0 BRA `(.L_x_47) ;  /* 0x0000000400348947 */ /* 0x000fea0003800000 */
[C---:B------:R-:W-:Y:S02]  /*2a20*/  FSETP.NEU.FTZ.AND P1, PT, |R3|.reuse, +INF , PT ;  /* 0x7f8000000300780b */ /* 0x040fe40003f3d200 */
[----:B------:R-:W-:Y:S02]  /*2a30*/  FSETP.NEU.FTZ.AND P2, PT, |R4|, +INF , PT ;  /* 0x7f8000000400780b */ /* 0x000fe40003f5d200 */
[----:B------:R-:W-:-:S11]  /*2a40*/  FSETP.NEU.FTZ.AND P0, PT, |R3|, +INF , PT ;  /* 0x7f8000000300780b */ /* 0x000fd60003f1d200 */
[----:B------:R-:W-:Y:S05]  /*2a50*/  @!P2 BRA !P1, `(.L_x_47) ;  /* 0x000000040024a947 */ /* 0x000fea0004800000 */
[----:B------:R-:W-:-:S04]  /*2a60*/  LOP3.LUT P1, RZ, R3, 0x7fffffff, RZ, 0xc0, !PT ;  /* 0x7fffffff03ff7812 */ /* 0x000fc8000782c0ff */
[----:B------:R-:W-:-:S13]  /*2a70*/  PLOP3.LUT P1, PT, P2, P1, PT, 0x2f, 0xf2 ;  /* 0x0000000000f2781c */ /* 0x000fda0001722577 */
[----:B------:R-:W-:Y:S05]  /*2a80*/  @P1 BRA `(.L_x_48) ;  /* 0x0000000400101947 */ /* 0x000fea0003800000 */
[----:B------:R-:W-:-:S04]  /*2a90*/  LOP3.LUT P1, RZ, R4, 0x7fffffff, RZ, 0xc0, !PT ;  /* 0x7fffffff04ff7812 */ /* 0x000fc8000782c0ff */
[----:B------:R-:W-:-:S13]  /*2aa0*/  PLOP3.LUT P0, PT, P0, P1, PT, 0x2f, 0xf2 ;  /* 0x0000000000f2781c */ /* 0x000fda0000702577 */
[----:B------:R-:W-:Y:S05]  /*2ab0*/  @P0 BRA `(.L_x_49) ;  /* 0x0000000000f80947 */ /* 0x000fea0003800000 */
[----:B------:R-:W-:Y:S02]  /*2ac0*/  ISETP.GE.AND P0, PT, R9, RZ, PT ;  /* 0x000000ff0900720c */ /* 0x000fe40003f06270 */
[----:B------:R-:W-:-:S11]  /*2ad0*/  ISETP.GE.AND P1, PT, R10, RZ, PT ;  /* 0x000000ff0a00720c */ /* 0x000fd60003f26270 */
[----:B------:R-:W-:Y:S02]  /*2ae0*/  @P0 IMAD.MOV.U32 R7, RZ, RZ, RZ ;  /* 0x000000ffff070224 */ /* 0x000fe400078e00ff */
[----:B------:R-:W-:Y:S01]  /*2af0*/  @!P0 FFMA R3, R3, 1.84467440737095516160e+19, RZ ;  /* 0x5f80000003038823 */ /* 0x000fe200000000ff */
[----:B------:R-:W-:Y:S02]  /*2b00*/  @!P0 IMAD.MOV.U32 R7, RZ, RZ, -0x40 ;  /* 0xffffffc0ff078424 */ /* 0x000fe400078e00ff */
[----:B------:R-:W-:Y:S02]  /*2b10*/  @!P1 FFMA R4, R4, 1.84467440737095516160e+19, RZ ;  /* 0x5f80000004049823 */ /* 0x000fe400000000ff */
[----:B------:R-:W-:-:S07]  /*2b20*/  @!P1 VIADD R7, R7, 0x40 ;  /* 0x0000004007079836 */ /* 0x000fce0000000000 */
.L_x_45:
[----:B------:R-:W-:-:S05]  /*2b30*/  LEA R9, R13, 0xc0800000, 0x17 ;  /* 0xc08000000d097811 */ /* 0x000fca00078eb8ff */
[----:B------:R-:W-:Y:S02]  /*2b40*/  IMAD.IADD R9, R4, 0x1, -R9 ;  /* 0x0000000104097824 */ /* 0x000fe400078e0a09 */
[----:B------:R-:W-:Y:S02]  /*2b50*/  VIADD R4, R11, 0xffffff81 ;  /* 0xffffff810b047836 */ /* 0x000fe40000000000 */
[----:B------:R-:W0:Y:S01]  /*2b60*/  MUFU.RCP R10, R9 ;  /* 0x00000009000a7308 */ /* 0x000e220000001000 */
[----:B------:R-:W-:Y:S01]  /*2b70*/  FADD.FTZ R12, -R9, -RZ ;  /* 0x800000ff090c7221 */ /* 0x000fe20000010100 */
[----:B------:R-:W-:-:S03]  /*2b80*/  IMAD R3, R4, -0x800000, R3 ;  /* 0xff80000004037824 */ /* 0x000fc600078e0203 */
[----:B0-----:R-:W-:-:S04]  /*2b90*/  FFMA R11, R10, R12, 1 ;  /* 0x3f8000000a0b7423 */ /* 0x001fc8000000000c */
[----:B------:R-:W-:-:S04]  /*2ba0*/  FFMA R15, R10, R11, R10 ;  /* 0x0000000b0a0f7223 */ /* 0x000fc8000000000a */
[----:B------:R-:W-:-:S04]  /*2bb0*/  FFMA R10, R3, R15, RZ ;  /* 0x0000000f030a7223 */ /* 0x000fc800000000ff */
[----:B------:R-:W-:-:S04]  /*2bc0*/  FFMA R11, R12, R10, R3 ;  /* 0x0000000a0c0b7223 */ /* 0x000fc80000000003 */
[----:B------:R-:W-:Y:S01]  /*2bd0*/  FFMA R14, R15, R11, R10 ;  /* 0x0000000b0f0e7223 */ /* 0x000fe2000000000a */
[----:B------:R-:W-:-:S03]  /*2be0*/  IADD3 R10, PT, PT, R4, 0x7f, -R13 ;  /* 0x0000007f040a7810 */ /* 0x000fc60007ffe80d */
[----:B------:R-:W-:Y:S02]  /*2bf0*/  FFMA R11, R12, R14, R3 ;  /* 0x0000000e0c0b7223 */ /* 0x000fe40000000003 */
[----:B------:R-:W-:Y:S02]  /*2c00*/  IMAD.IADD R10, R10, 0x1, R7 ;  /* 0x000000010a0a7824 */ /* 0x000fe400078e0207 */
[----:B------:R-:W-:-:S05]  /*2c10*/  FFMA R3, R15, R11, R14 ;  /* 0x0000000b0f037223 */ /* 0x000fca000000000e */
[----:B------:R-:W-:-:S04]  /*2c20*/  SHF.R.U32.HI R4, RZ, 0x17, R3 ;  /* 0x00000017ff047819 */ /* 0x000fc80000011603 */
[----:B------:R-:W-:-:S05]  /*2c30*/  LOP3.LUT R4, R4, 0xff, RZ, 0xc0, !PT ;  /* 0x000000ff04047812 */ /* 0x000fca00078ec0ff */
[----:B------:R-:W-:-:S04]  /*2c40*/  IMAD.IADD R12, R4, 0x1, R10 ;  /* 0x00000001040c7824 */ /* 0x000fc800078e020a */
[----:B------:R-:W-:-:S05]  /*2c50*/  VIADD R4, R12, 0xffffffff ;  /* 0xffffffff0c047836 */ /* 0x000fca0000000000 */
[----:B------:R-:W-:-:S13]  /*2c60*/  ISETP.GE.U32.AND P0, PT, R4, 0xfe, PT ;  /* 0x000000fe0400780c */ /* 0x000fda0003f06070 */
[----:B------:R-:W-:Y:S05]  /*2c70*/  @!P0 BRA `(.L_x_50) ;  /* 0x0000000000808947 */ /* 0x000fea0003800000 */
[----:B------:R-:W-:-:S13]  /*2c80*/  ISETP.GT.AND P0, PT, R12, 0xfe, PT ;  /* 0x000000fe0c00780c */ /* 0x000fda0003f04270 */
[----:B------:R-:W-:Y:S05]  /*2c90*/  @P0 BRA `(.L_x_51) ;  /* 0x00000000006c0947 */ /* 0x000fea0003800000 */
[----:B------:R-:W-:-:S13]  /*2ca0*/  ISETP.GE.AND P0, PT, R12, 0x1, PT ;  /* 0x000000010c00780c */ /* 0x000fda0003f06270 */
[----:B------:R-:W-:Y:S05]  /*2cb0*/  @P0 BRA `(.L_x_52) ;  /* 0x0000000000980947 */ /* 0x000fea0003800000 */
[----:B------:R-:W-:Y:S02]  /*2cc0*/  ISETP.GE.AND P0, PT, R12, -0x18, PT ;  /* 0xffffffe80c00780c */ /* 0x000fe40003f06270 */
[----:B------:R-:W-:-:S11]  /*2cd0*/  LOP3.LUT R3, R3, 0x80000000, RZ, 0xc0, !PT ;  /* 0x8000000003037812 */ /* 0x000fd600078ec0ff */
[----:B------:R-:W-:Y:S05]  /*2ce0*/  @!P0 BRA `(.L_x_52) ;  /* 0x00000000008c8947 */ /* 0x000fea0003800000 */
[CCC-:B------:R-:W-:Y:S01]  /*2cf0*/  FFMA.RZ R4, R15.reuse, R11.reuse, R14.reuse ;  /* 0x0000000b0f047223 */ /* 0x1c0fe2000000c00e */
[C---:B------:R-:W-:Y:S02]  /*2d00*/  VIADD R10, R12.reuse, 0x20 ;  /* 0x000000200c0a7836 */ /* 0x040fe40000000000 */
[CCC-:B------:R-:W-:Y:S01]  /*2d10*/  FFMA.RM R7, R15.reuse, R11.reuse, R14.reuse ;  /* 0x0000000b0f077223 */ /* 0x1c0fe2000000400e */
[----:B------:R-:W-:Y:S02]  /*2d20*/  ISETP.NE.AND P2, PT, R12, RZ, PT ;  /* 0x000000ff0c00720c */ /* 0x000fe40003f45270 */
[----:B------:R-:W-:Y:S01]  /*2d30*/  LOP3.LUT R9, R4, 0x7fffff, RZ, 0xc0, !PT ;  /* 0x007fffff04097812 */ /* 0x000fe200078ec0ff */
[----:B------:R-:W-:Y:S01]  /*2d40*/  FFMA.RP R4, R15, R11, R14 ;  /* 0x0000000b0f047223 */ /* 0x000fe2000000800e */
[----:B------:R-:W-:Y:S01]  /*2d50*/  IMAD.MOV R11, RZ, RZ, -R12 ;  /* 0x000000ffff0b7224 */ /* 0x000fe200078e0a0c */
[----:B------:R-:W-:Y:S02]  /*2d60*/  ISETP.NE.AND P1, PT, R12, RZ, PT ;  /* 0x000000ff0c00720c */ /* 0x000fe40003f25270 */
[----:B------:R-:W-:-:S02]  /*2d70*/  LOP3.LUT R9, R9, 0x800000, RZ, 0xfc, !PT ;  /* 0x0080000009097812 */ /* 0x000fc400078efcff */
[----:B------:R-:W-:Y:S02]  /*2d80*/  FSETP.NEU.FTZ.AND P0, PT, R4, R7, PT ;  /* 0x000000070400720b */ /* 0x000fe40003f1d000 */
[----:B------:R-:W-:Y:S02]  /*2d90*/  SHF.L.U32 R10, R9, R10, RZ ;  /* 0x0000000a090a7219 */ /* 0x000fe400000006ff */
[----:B------:R-:W-:Y:S02]  /*2da0*/  SEL R4, R11, RZ, P2 ;  /* 0x000000ff0b047207 */ /* 0x000fe40001000000 */
[----:B------:R-:W-:Y:S02]  /*2db0*/  ISETP.NE.AND P1, PT, R10, RZ, P1 ;  /* 0x000000ff0a00720c */ /* 0x000fe40000f25270 */
[----:B------:R-:W-:Y:S02]  /*2dc0*/  SHF.R.U32.HI R4, RZ, R4, R9 ;  /* 0x00000004ff047219 */ /* 0x000fe40000011609 */
[----:B------:R-:W-:-:S02]  /*2dd0*/  PLOP3.LUT P0, PT, P0, P1, PT, 0xf8, 0x8f ;  /* 0x00000000008f781c */ /* 0x000fc40000703f70 */
[----:B------:R-:W-:Y:S02]  /*2de0*/  SHF.R.U32.HI R10, RZ, 0x1, R4 ;  /* 0x00000001ff0a7819 */ /* 0x000fe40000011604 */
[----:B------:R-:W-:-:S04]  /*2df0*/  SEL R7, RZ, 0x1, !P0 ;  /* 0x00000001ff077807 */ /* 0x000fc80004000000 */
[----:B------:R-:W-:-:S04]  /*2e00*/  LOP3.LUT R7, R7, 0x1, R10, 0xf8, !PT ;  /* 0x0000000107077812 */ /* 0x000fc800078ef80a */
[----:B------:R-:W-:-:S05]  /*2e10*/  LOP3.LUT R7, R7, R4, RZ, 0xc0, !PT ;  /* 0x0000000407077212 */ /* 0x000fca00078ec0ff */
[----:B------:R-:W-:-:S05]  /*2e20*/  IMAD.IADD R10, R10, 0x1, R7 ;  /* 0x000000010a0a7824 */ /* 0x000fca00078e0207 */
[----:B------:R-:W-:Y:S01]  /*2e30*/  LOP3.LUT R3, R10, R3, RZ, 0xfc, !PT ;  /* 0x000000030a037212 */ /* 0x000fe200078efcff */
[----:B------:R-:W-:Y:S06]  /*2e40*/  BRA `(.L_x_52) ;  /* 0x0000000000347947 */ /* 0x000fec0003800000 */
.L_x_51:
[----:B------:R-:W-:-:S04]  /*2e50*/  LOP3.LUT R3, R3, 0x80000000, RZ, 0xc0, !PT ;  /* 0x8000000003037812 */ /* 0x000fc800078ec0ff */
[----:B------:R-:W-:Y:S01]  /*2e60*/  LOP3.LUT R3, R3, 0x7f800000, RZ, 0xfc, !PT ;  /* 0x7f80000003037812 */ /* 0x000fe200078efcff */
[----:B------:R-:W-:Y:S06]  /*2e70*/  BRA `(.L_x_52) ;  /* 0x0000000000287947 */ /* 0x000fec0003800000 */
.L_x_50:
[----:B------:R-:W-:Y:S01]  /*2e80*/  IMAD R3, R10, 0x800000, R3 ;  /* 0x008000000a037824 */ /* 0x000fe200078e0203 */
[----:B------:R-:W-:Y:S06]  /*2e90*/  BRA `(.L_x_52) ;  /* 0x0000000000207947 */ /* 0x000fec0003800000 */
.L_x_49:
[----:B------:R-:W-:-:S04]  /*2ea0*/  LOP3.LUT R3, R4, 0x80000000, R3, 0x48, !PT ;  /* 0x8000000004037812 */ /* 0x000fc800078e4803 */
[----:B------:R-:W-:Y:S01]  /*2eb0*/  LOP3.LUT R3, R3, 0x7f800000, RZ, 0xfc, !PT ;  /* 0x7f80000003037812 */ /* 0x000fe200078efcff */
[----:B------:R-:W-:Y:S06]  /*2ec0*/  BRA `(.L_x_52) ;  /* 0x0000000000147947 */ /* 0x000fec0003800000 */
.L_x_48:
[----:B------:R-:W-:Y:S01]  /*2ed0*/  LOP3.LUT R3, R4, 0x80000000, R3, 0x48, !PT ;  /* 0x8000000004037812 */ /* 0x000fe200078e4803 */
[----:B------:R-:W-:Y:S06]  /*2ee0*/  BRA `(.L_x_52) ;  /* 0x00000000000c7947 */ /* 0x000fec0003800000 */
.L_x_47:
[----:B------:R-:W0:Y:S01]  /*2ef0*/  MUFU.RSQ R3, -QNAN ;  /* 0xffc0000000037908 */ /* 0x000e220000001400 */
[----:B------:R-:W-:Y:S05]  /*2f00*/  BRA `(.L_x_52) ;  /* 0x0000000000047947 */ /* 0x000fea0003800000 */
.L_x_46:
[----:B------:R-:W-:-:S07]  /*2f10*/  FADD.FTZ R3, R3, R4 ;  /* 0x0000000403037221 */ /* 0x000fce0000010000 */
.L_x_52:
[----:B------:R-:W-:-:S04]  /*2f20*/  IMAD.MOV.U32 R9, RZ, RZ, 0x0 ;  /* 0x00000000ff097424 */ /* 0x000fc800078e00ff */
[----:B0-----:R-:W-:Y:S05]  /*2f30*/  RET.REL.NODEC R8 `(quantized_nax_fused_kernel) ;  /* 0xffffffd008307950 */ /* 0x001fea0003c3ffff */
.L_x_53:
[----:B------:R-:W-:-:S00]  /*2f40*/  BRA `(.L_x_53) ;  /* 0xfffffffc00fc7947 */ /* 0x000fc0000383ffff */
[----:B------:R-:W-:-:S00]  /*2f50*/  NOP ;  /* 0x0000000000007918 */ /* 0x000fc00000000000 */
        /* <DEDUP_REMOVED lines=10> */
.L_x_99:


//--------------------- .text.quantized_attention_output_kernel --------------------------
	.section	.text.quantized_attention_output_kernel,"ax",@progbits
	.align	128
        .global         quantized_attention_output_kernel
        .type           quantized_attention_output_kernel,@function
        .size           quantized_attention_output_kernel,(.L_x_102 - quantized_attention_output_kernel)
        .other          quantized_attention_output_kernel,@"STO_CUDA_ENTRY STV_DEFAULT"
quantized_attention_output_kernel:
.text.quantized_attention_output_kernel:
[----:B------:R-:W-:Y:S08]  /*0000*/  LDC R1, c[0x0][0x37c] ;  /* 0x0000df00ff017b82 */ /* 0x000ff00000000800 */
[----:B------:R-:W0:Y:S01]  /*0010*/  LDC.64 R4, c[0x0][0x3a0] ;  /* 0x0000e800ff047b82 */ /* 0x000e220000000a00 */
[----:B------:R-:W1:Y:S01]  /*0020*/  S2R R11, SR_TID.X ;  /* 0x00000000000b7919 */ /* 0x000e620000002100 */
[----:B------:R-:W2:Y:S06]  /*0030*/  LDCU UR7, c[0x0][0x3a8] ;  /* 0x00007500ff0777ac */ /* 0x000eac0008000800 */
[----:B------:R-:W3:Y:S08]  /*0040*/  S2UR UR4, SR_CTAID.Z ;  /* 0x00000000000479c3 */ /* 0x000ef00000002700 */
[----:B------:R-:W-:Y:S01]  /*0050*/  S2UR UR6, SR_CTAID.Y ;  /* 0x00000000000679c3 */ /* 0x000fe20000002600 */
[----:B0-----:R-:W0:Y:S07]  /*0060*/  I2F.U32.RP R0, R5 ;  /* 0x0000000500007306 */ /* 0x001e2e0000209000 */
[----:B------:R-:W4:Y:S01]  /*0070*/  S2UR UR5, SR_CTAID.X ;  /* 0x00000000000579c3 */ /* 0x000f220000002500 */
[----:B------:R-:W-:-:S02]  /*0080*/  ISETP.NE.U32.AND P2, PT, R5, RZ, PT ;  /* 0x000000ff0500720c */ /* 0x000fc40003f45070 */
[----:B------:R-:W-:Y:S01]  /*0090*/  LOP3.LUT R8, RZ, R5, RZ, 0x33, !PT ;  /* 0x00000005ff087212 */ /* 0x000fe200078e33ff */
[----:B0-----:R-:W0:Y:S02]  /*00a0*/  MUFU.RCP R0, R0 ;  /* 0x0000000000007308 */ /* 0x001e240000001000 */
[----:B0-----:R-:W-:Y:S02]  /*00b0*/  IADD3 R2, PT, PT, R0, 0xffffffe, RZ ;  /* 0x0ffffffe00027810 */ /* 0x001fe40007ffe0ff */
[----:B------:R-:W0:Y:S04]  /*00c0*/  LDC R0, c[0x0][0x3b0] ;  /* 0x0000ec00ff007b82 */ /* 0x000e280000000800 */
[----:B------:R5:W2:Y:S02]  /*00d0*/  F2I.FTZ.U32.TRUNC.NTZ R3, R2 ;  /* 0x0000000200037305 */ /* 0x000aa4000021f000 */
[----:B-----5:R-:W-:Y:S01]  /*00e0*/  IMAD.MOV.U32 R2, RZ, RZ, RZ ;  /* 0x000000ffff027224 */ /* 0x020fe200078e00ff */
[----:B--2---:R-:W-:-:S05]  /*00f0*/  IADD3 R6, PT, PT, RZ, -R3, RZ ;  /* 0x80000003ff067210 */ /* 0x004fca0007ffe0ff */
[----:B------:R-:W-:-:S04]  /*0100*/  IMAD R7, R6, R5, RZ ;  /* 0x0000000506077224 */ /* 0x000fc800078e02ff */
[----:B------:R-:W-:Y:S02]  /*0110*/  IMAD.HI.U32 R3, R3, R7, R2 ;  /* 0x0000000703037227 */ /* 0x000fe400078e0002 */
[----:B------:R-:W2:Y:S01]  /*0120*/  S2R R7, SR_TID.Y ;  /* 0x0000000000077919 */ /* 0x000ea20000002200 */
[----:B------:R-:W2:Y:S03]  /*0130*/  LDC R2, c[0x0][0x364] ;  /* 0x0000d900ff027b82 */ /* 0x000ea60000000800 */
[----:B---3--:R-:W-:-:S05]  /*0140*/  IMAD.HI.U32 R3, R3, UR4, RZ ;  /* 0x0000000403037c27 */ /* 0x008fca000f8e00ff */
[----:B------:R-:W-:-:S05]  /*0150*/  IADD3 R6, PT, PT, -R3, RZ, RZ ;  /* 0x000000ff03067210 */ /* 0x000fca0007ffe1ff */
[----:B------:R-:W-:Y:S01]  /*0160*/  IMAD R6, R5, R6, UR4 ;  /* 0x0000000405067e24 */ /* 0x000fe2000f8e0206 */
[----:B------:R-:W4:Y:S04]  /*0170*/  LDCU UR4, c[0x0][0x360] ;  /* 0x00006c00ff0477ac */ /* 0x000f280008000800 */
[----:B------:R-:W-:-:S13]  /*0180*/  ISETP.GE.U32.AND P0, PT, R6, R5, PT ;  /* 0x000000050600720c */ /* 0x000fda0003f06070 */
[-C--:B------:R-:W-:Y:S01]  /*0190*/  @P0 IADD3 R6, PT, PT, R6, -R5.reuse, RZ ;  /* 0x8000000506060210 */ /* 0x080fe20007ffe0ff */
[----:B------:R-:W-:Y:S01]  /*01a0*/  @P0 VIADD R3, R3, 0x1 ;  /* 0x0000000103030836 */ /* 0x000fe20000000000 */
[----:B----4-:R-:W-:Y:S01]  /*01b0*/  UIMAD UR5, UR5, UR4, URZ ;  /* 0x00000004050572a4 */ /* 0x010fe2000f8e02ff */
[----:B--2---:R-:W-:Y:S01]  /*01c0*/  IMAD R2, R2, UR6, R7 ;  /* 0x0000000602027c24 */ /* 0x004fe2000f8e0207 */
[----:B------:R-:W-:-:S04]  /*01d0*/  ISETP.GE.U32.AND P1, PT, R6, R5, PT ;  /* 0x000000050600720c */ /* 0x000fc80003f26070 */
[----:B------:R-:W-:-:S09]  /*01e0*/  ISETP.GE.U32.AND P0, PT, R2, UR7, PT ;  /* 0x0000000702007c0c */ /* 0x000fd2000bf06070 */
[----:B------:R-:W-:-:S04]  /*01f0*/  @P1 IADD3 R3, PT, PT, R3, 0x1, RZ ;  /* 0x0000000103031810 */ /* 0x000fc80007ffe0ff */
[----:B------:R-:W-:Y:S02]  /*0200*/  SEL R7, R8, R3, !P2 ;  /* 0x0000000308077207 */ /* 0x000fe40005000000 */
[----:B-1----:R-:W-:Y:S02]  /*0210*/  IADD3 R3, PT, PT, R11, UR5, RZ ;  /* 0x000000050b037c10 */ /* 0x002fe4000fffe0ff */
[----:B------:R-:W-:-:S04]  /*0220*/  ISETP.GE.U32.OR P0, PT, R7, R4, P0 ;  /* 0x000000040700720c */ /* 0x000fc80000706470 */
[----:B0-----:R-:W-:-:S13]  /*0230*/  ISETP.GE.U32.OR P0, PT, R3, R0, P0 ;  /* 0x000000000300720c */ /* 0x001fda0000706470 */
[----:B------:R-:W-:Y:S05]  /*0240*/  @P0 EXIT ;  /* 0x000000000000094d */ /* 0x000fea0003800000 */
[----:B------:R-:W0:Y:S01]  /*0250*/  LDCU UR6, c[0x0][0x3ac] ;  /* 0x00007580ff0677ac */ /* 0x000e220008000800 */
[----:B------:R-:W-:Y:S02]  /*0260*/  IMAD.IADD R9, R6, 0x1, -R5 ;  /* 0x0000000106097824 */ /* 0x000fe400078e0a05 */
[----:B------:R-:W-:Y:S01]  /*0270*/  HFMA2 R22, -RZ, RZ, 0, 0 ;  /* 0x00000000ff167431 */ /* 0x000fe200000001ff */
[----:B------:R-:W1:Y:S02]  /*0280*/  LDCU.64 UR10, c[0x0][0x358] ;  /* 0x00006b00ff0a77ac */ /* 0x000e640008000a00 */
[----:B------:R-:W-:-:S05]  /*0290*/  @P2 SEL R8, R9, R6, P1 ;  /* 0x0000000609082207 */ /* 0x000fca0000800000 */
[----:B------:R-:W-:-:S04]  /*02a0*/  IMAD R4, R7, R5, R8 ;  /* 0x0000000507047224 */ /* 0x000fc800078e0208 */
[----:B------:R-:W-:Y:S01]  /*02b0*/  IMAD R5, R4, UR7, RZ ;  /* 0x0000000704057c24 */ /* 0x000fe2000f8e02ff */
[----:B0-----:R-:W-:Y:S02]  /*02c0*/  UISETP.NE.AND UP0, UPT, UR6, URZ, UPT ;  /* 0x000000ff0600728c */ /* 0x001fe4000bf05270 */
[----:B------:R-:W-:Y:S02]  /*02d0*/  IMAD R7, R2, UR6, RZ ;  /* 0x0000000602077c24 */ /* 0x000fe4000f8e02ff */
[----:B------:R-:W-:Y:S02]  /*02e0*/  IMAD R6, R5, UR6, RZ ;  /* 0x0000000605067c24 */ /* 0x000fe4000f8e02ff */
[----:B------:R-:W-:-:S03]  /*02f0*/  IMAD R9, R0, UR6, RZ ;  /* 0x0000000600097c24 */ /* 0x000fc6000f8e02ff */
[----:B------:R-:W-:Y:S01]  /*0300*/  IADD3 R7, P0, PT, R6, R7, RZ ;  /* 0x0000000706077210 */ /* 0x000fe20007f1e0ff */
[----:B------:R-:W-:-:S03]  /*0310*/  IMAD R4, R4, R9, RZ ;  /* 0x0000000904047224 */ /* 0x000fc600078e02ff */
[----:B------:R-:W-:Y:S01]  /*0320*/  IADD3.X R6, PT, PT, RZ, RZ, RZ, P0, !PT ;  /* 0x000000ffff067210 */ /* 0x000fe200007fe4ff */
[----:B-1----:R-:W-:Y:S08]  /*0330*/  BRA.U !UP0, `(.L_x_54) ;  /* 0x0000000d08247547 */ /* 0x002ff0000b800000 */
[----:B------:R-:W-:Y:S01]  /*0340*/  UISETP.GE.U32.AND UP0, UPT, UR6, 0x8, UPT ;  /* 0x000000080600788c */ /* 0x000fe2000bf06070 */
[----:B------:R-:W-:Y:S01]  /*0350*/  IMAD.MOV.U32 R22, RZ, RZ, RZ ;  /* 0x000000ffff167224 */ /* 0x000fe200078e00ff */
[----:B------:R-:W-:-:S07]  /*0360*/  UMOV UR4, URZ ;  /* 0x000000ff00047c82 */ /* 0x000fce0008000000 */
[----:B------:R-:W-:Y:S05]  /*0370*/  BRA.U !UP0, `(.L_x_55) ;  /* 0x0000000508947547 */ /* 0x000fea000b800000 */
[----:B------:R-:W0:Y:S01]  /*0380*/  LDCU.64 UR8, c[0x0][0x388] ;  /* 0x00007100ff0877ac */ /* 0x000e220008000a00 */
[C---:B------:R-:W-:Y:S01]  /*0390*/  IADD3 R9, PT, PT, R0.reuse, UR5, R11 ;  /* 0x0000000500097c10 */ /* 0x040fe2000fffe00b */
[C-C-:B------:R-:W-:Y:S01]  /*03a0*/  IMAD R13, R0.reuse, 0x3, R3.reuse ;  /* 0x00000003000d7824 */ /* 0x140fe200078e0203 */
[CC--:B------:R-:W-:Y:S01]  /*03b0*/  LEA R11, R0.reuse, R3.reuse, 0x1 ;  /* 0x00000003000b7211 */ /* 0x0c0fe200078e08ff */
[----:B------:R-:W-:Y:S01]  /*03c0*/  ULOP3.LUT UR4, UR6, 0xfffffff8, URZ, 0xc0, !UPT ;  /* 0xfffffff806047892 */ /* 0x000fe2000f8ec0ff */
[CC--:B------:R-:W-:Y:S01]  /*03d0*/  LEA R23, R0.reuse, R3.reuse, 0x2 ;  /* 0x0000000300177211 */ /* 0x0c0fe200078e10ff */
[C-C-:B------:R-:W-:Y:S01]  /*03e0*/  IMAD R27, R0.reuse, 0x5, R3.reuse ;  /* 0x00000005001b7824 */ /* 0x140fe200078e0203 */
[----:B------:R-:W-:Y:S01]  /*03f0*/  MOV R10, R3 ;  /* 0x00000003000a7202 */ /* 0x000fe20000000f00 */
[C-C-:B------:R-:W-:Y:S01]  /*0400*/  IMAD R29, R0.reuse, 0x6, R3.reuse ;  /* 0x00000006001d7824 */ /* 0x140fe200078e0203 */
[----:B------:R-:W1:Y:S01]  /*0410*/  LDCU.128 UR12, c[0x0][0x390] ;  /* 0x00007200ff0c77ac */ /* 0x000e620008000c00 */
[----:B------:R-:W-:-:S02]  /*0420*/  IMAD R8, R0, 0x7, R3 ;  /* 0x0000000700087824 */ /* 0x000fc400078e0203 */
[----:B------:R-:W-:Y:S01]  /*0430*/  IMAD.MOV.U32 R22, RZ, RZ, RZ ;  /* 0x000000ffff167224 */ /* 0x000fe200078e00ff */
[----:B------:R-:W-:Y:S01]  /*0440*/  UIADD3 UR7, UPT, UPT, -UR4, URZ, URZ ;  /* 0x000000ff04077290 */ /* 0x000fe2000fffe1ff */
[----:B0-----:R-:W-:-:S04]  /*0450*/  IADD3 R14, P0, PT, R7, UR8, RZ ;  /* 0x00000008070e7c10 */ /* 0x001fc8000ff1e0ff */
[----:B------:R-:W-:-:S04]  /*0460*/  IADD3 R14, P1, PT, R14, 0x3, RZ ;  /* 0x000000030e0e7810 */ /* 0x000fc80007f3e0ff */
[----:B------:R-:W-:-:S09]  /*0470*/  IADD3.X R15, PT, PT, RZ, UR9, R6, P1, P0 ;  /* 0x00000009ff0f7c10 */ /* 0x000fd20008fe0406 */
.L_x_56:
[--C-:B-1----:R-:W-:Y:S01]  /*0480*/  IADD3 R20, P0, P1, R10, UR12, R4.reuse ;  /* 0x0000000c0a147c10 */ /* 0x102fe2000f91e004 */
[----:B------:R-:W2:Y:S03]  /*0490*/  LDG.E.U8.CONSTANT R12, desc[UR10][R14.64+-0x3] ;  /* 0xfffffd0a0e0c7981 */ /* 0x000ea6000c1e9100 */
[----:B------:R-:W-:Y:S01]  /*04a0*/  IADD3.X R21, PT, PT, RZ, UR13, RZ, P0, P1 ;  /* 0x0000000dff157c10 */ /* 0x000fe200087e24ff */
[----:B------:R-:W3:Y:S01]  /*04b0*/  LDG.E.U8.CONSTANT R26, desc[UR10][R14.64+-0x2] ;  /* 0xfffffe0a0e1a7981 */ /* 0x000ee2000c1e9100 */
[----:B------:R-:W-:-:S03]  /*04c0*/  IADD3 R16, P0, P1, R9, UR12, R4 ;  /* 0x0000000c09107c10 */ /* 0x000fc6000f91e004 */
[----:B------:R-:W4:Y:S01]  /*04d0*/  LDG.E.U8.CONSTANT R20, desc[UR10][R20.64] ;  /* 0x0000000a14147981 */ /* 0x000f22000c1e9100 */
[----:B------:R-:W-:Y:S02]  /*04e0*/  IADD3.X R17, PT, PT, RZ, UR13, RZ, P0, P1 ;  /* 0x0000000dff117c10 */ /* 0x000fe400087e24ff */
[--C-:B------:R-:W-:Y:S01]  /*04f0*/  IADD3 R18, P0, P1, R11, UR12, R4.reuse ;  /* 0x0000000c0b127c10 */ /* 0x100fe2000f91e004 */
[----:B------:R-:W5:Y:S03]  /*0500*/  LDG.E.U8.CONSTANT R28, desc[UR10][R14.64+-0x1] ;  /* 0xffffff0a0e1c7981 */ /* 0x000f66000c1e9100 */
[----:B------:R-:W-:Y:S01]  /*0510*/  IADD3.X R19, PT, PT, RZ, UR13, RZ, P0, P1 ;  /* 0x0000000dff137c10 */ /* 0x000fe200087e24ff */
[----:B------:R-:W5:Y:S01]  /*0520*/  LDG.E.U8.CONSTANT R16, desc[UR10][R16.64] ;  /* 0x0000000a10107981 */ /* 0x000f62000c1e9100 */
[----:B------:R-:W-:-:S03]  /*0530*/  IADD3 R24, P0, P1, R13, UR12, R4 ;  /* 0x0000000c0d187c10 */ /* 0x000fc6000f91e004 */
[----:B------:R0:W5:Y:S01]  /*0540*/  LDG.E.U8.CONSTANT R18, desc[UR10][R18.64] ;  /* 0x0000000a12127981 */ /* 0x000162000c1e9100 */
[----:B------:R-:W-:-:S03]  /*0550*/  IADD3.X R25, PT, PT, RZ, UR13, RZ, P0, P1 ;  /* 0x0000000dff197c10 */ /* 0x000fc600087e24ff */
[----:B------:R-:W5:Y:S04]  /*0560*/  LDG.E.U8.CONSTANT R21, desc[UR10][R14.64] ;  /* 0x0000000a0e157981 */ /* 0x000f68000c1e9100 */
[----:B------:R1:W5:Y:S01]  /*0570*/  LDG.E.U8.CONSTANT R24, desc[UR10][R24.64] ;  /* 0x0000000a18187981 */ /* 0x000362000c1e9100 */
[----:B--2---:R-:W0:Y:S08]  /*0580*/  I2F.S8 R12, R12 ;  /* 0x0000000c000c7306 */ /* 0x004e300000001400 */
[----:B----4-:R-:W2:Y:S08]  /*0590*/  I2F.S8 R20, R20 ;  /* 0x0000001400147306 */ /* 0x010eb00000001400 */
[----:B---3--:R-:W3:Y:S01]  /*05a0*/  I2F.S8 R26, R26 ;  /* 0x0000001a001a7306 */ /* 0x008ee20000001400 */
[----:B0-----:R-:W-:-:S07]  /*05b0*/  FMUL R19, R12, UR14 ;  /* 0x0000000e0c137c20 */ /* 0x001fce0008400000 */
[----:B-----5:R-:W1:Y:S01]  /*05c0*/  I2F.S8 R16, R16 ;  /* 0x0000001000107306 */ /* 0x020e620000001400 */
[----:B--2---:R-:W-:-:S04]  /*05d0*/  FMUL R20, R20, UR15 ;  /* 0x0000000f14147c20 */ /* 0x004fc80008400000 */
[----:B------:R-:W-:-:S03]  /*05e0*/  FFMA R19, R19, R20, R22 ;  /* 0x0000001413137223 */ /* 0x000fc60000000016 */
[----:B------:R-:W0:Y:S01]  /*05f0*/  I2F.S8 R28, R28 ;  /* 0x0000001c001c7306 */ /* 0x000e220000001400 */
[----:B---3--:R-:W-:-:S07]  /*0600*/  FMUL R22, R26, UR14 ;  /* 0x0000000e1a167c20 */ /* 0x008fce0008400000 */
[----:B------:R-:W2:Y:S01]  /*0610*/  I2F.S8 R17, R18 ;  /* 0x0000001200117306 */ /* 0x000ea20000001400 */
[----:B-1----:R-:W-:-:S07]  /*0620*/  FMUL R25, R16, UR15 ;  /* 0x0000000f10197c20 */ /* 0x002fce0008400000 */
[----:B------:R-:W1:Y:S08]  /*0630*/  I2F.S8 R26, R24 ;  /* 0x00000018001a7306 */ /* 0x000e700000001400 */
[----:B------:R-:W3:Y:S01]  /*0640*/  I2F.S8 R12, R21 ;  /* 0x00000015000c7306 */ /* 0x000ee20000001400 */
[----:B------:R-:W-:Y:S01]  /*0650*/  FFMA R22, R22, R25, R19 ;  /* 0x0000001916167223 */ /* 0x000fe20000000013 */
[----:B0-----:R-:W-:Y:S01]  /*0660*/  FMUL R19, R28, UR14 ;  /* 0x0000000e1c137c20 */ /* 0x001fe20008400000 */
[----:B--2---:R-:W-:Y:S01]  /*0670*/  FMUL R17, R17, UR15 ;  /* 0x0000000f11117c20 */ /* 0x004fe20008400000 */
[----:B------:R-:W-:Y:S01]  /*0680*/  IADD3 R16, P2, P3, R23, UR12, R4 ;  /* 0x0000000c17107c10 */ /* 0x000fe2000fb5e004 */
[----:B------:R-:W2:Y:S02]  /*0690*/  LDG.E.U8.CONSTANT R28, desc[UR10][R14.64+0x3] ;  /* 0x0000030a0e1c7981 */ /* 0x000ea4000c1e9100 */
[----:B------:R-:W-:Y:S01]  /*06a0*/  FFMA R22, R19, R17, R22 ;  /* 0x0000001113167223 */ /* 0x000fe20000000016 */
[----:B-1----:R-:W-:Y:S01]  /*06b0*/  FMUL R26, R26, UR15 ;  /* 0x0000000f1a1a7c20 */ /* 0x002fe20008400000 */
[----:B------:R-:W-:-:S02]  /*06c0*/  IADD3.X R17, PT, PT, RZ, UR13, RZ, P2, P3 ;  /* 0x0000000dff117c10 */ /* 0x000fc400097e64ff */
[----:B------:R-:W-:-:S03]  /*06d0*/  IADD3 R18, P0, P1, R27, UR12, R4 ;  /* 0x0000000c1b127c10 */ /* 0x000fc6000f91e004 */
[----:B------:R-:W4:Y:S01]  /*06e0*/  LDG.E.U8.CONSTANT R16, desc[UR10][R16.64] ;  /* 0x0000000a10107981 */ /* 0x000f22000c1e9100 */
[----:B---3--:R-:W-:Y:S01]  /*06f0*/  FMUL R12, R12, UR14 ;  /* 0x0000000e0c0c7c20 */ /* 0x008fe20008400000 */
[----:B------:R-:W-:-:S03]  /*0700*/  IADD3.X R19, PT, PT, RZ, UR13, RZ, P0, P1 ;  /* 0x0000000dff137c10 */ /* 0x000fc600087e24ff */
[----:B------:R-:W-:Y:S02]  /*0710*/  FFMA R22, R12, R26, R22 ;  /* 0x0000001a0c167223 */ /* 0x000fe40000000016 */
[----:B------:R-:W3:Y:S01]  /*0720*/  LDG.E.U8.CONSTANT R26, desc[UR10][R14.64+0x1] ;  /* 0x0000010a0e1a7981 */ /* 0x000ee2000c1e9100 */
[----:B------:R-:W-:-:S03]  /*0730*/  IADD3 R20, P2, P3, R29, UR12, R4 ;  /* 0x0000000c1d147c10 */ /* 0x000fc6000fb5e004 */
[----:B------:R-:W5:Y:S01]  /*0740*/  LDG.E.U8.CONSTANT R17, desc[UR10][R14.64+0x2] ;  /* 0x0000020a0e117981 */ /* 0x000f62000c1e9100 */
[----:B------:R-:W-:Y:S02]  /*0750*/  IADD3.X R21, PT, PT, RZ, UR13, RZ, P2, P3 ;  /* 0x0000000dff157c10 */ /* 0x000fe400097e64ff */
[----:B------:R-:W-:Y:S01]  /*0760*/  IADD3 R24, P0, P1, R8, UR12, R4 ;  /* 0x0000000c08187c10 */ /* 0x000fe2000f91e004 */
[----:B------:R-:W2:Y:S03]  /*0770*/  LDG.E.U8.CONSTANT R18, desc[UR10][R18.64] ;  /* 0x0000000a12127981 */ /* 0x000ea6000c1e9100 */
[----:B------:R-:W-:Y:S01]  /*0780*/  IADD3.X R25, PT, PT, RZ, UR13, RZ, P0, P1 ;  /* 0x0000000dff197c10 */ /* 0x000fe200087e24ff */
[----:B------:R-:W2:Y:S04]  /*0790*/  LDG.E.U8.CONSTANT R20, desc[UR10][R20.64] ;  /* 0x0000000a14147981 */ /* 0x000ea8000c1e9100 */
[----:B------:R0:W2:Y:S04]  /*07a0*/  LDG.E.U8.CONSTANT R12, desc[UR10][R14.64+0x4] ;  /* 0x0000040a0e0c7981 */ /* 0x0000a8000c1e9100 */
[----:B------:R1:W2:Y:S01]  /*07b0*/  LDG.E.U8.CONSTANT R25, desc[UR10][R24.64] ;  /* 0x0000000a18197981 */ /* 0x0002a2000c1e9100 */
[----:B------:R-:W-:-:S04]  /*07c0*/  UIADD3 UR7, UPT, UPT, UR7, 0x8, URZ ;  /* 0x0000000807077890 */ /* 0x000fc8000fffe0ff */
[----:B------:R-:W-:Y:S01]  /*07d0*/  UISETP.NE.AND UP0, UPT, UR7, URZ, UPT ;  /* 0x000000ff0700728c */ /* 0x000fe2000bf05270 */
[----:B0-----:R-:W-:Y:S01]  /*07e0*/  IADD3 R14, P0, PT, R14, 0x8, RZ ;  /* 0x000000080e0e7810 */ /* 0x001fe20007f1e0ff */
[C---:B------:R-:W-:Y:S01]  /*07f0*/  IMAD R11, R0.reuse, 0x8, R11 ;  /* 0x00000008000b7824 */ /* 0x040fe200078e020b */
[C---:B------:R-:W-:Y:S01]  /*0800*/  LEA R9, R0.reuse, R9, 0x3 ;  /* 0x0000000900097211 */ /* 0x040fe200078e18ff */
[C---:B------:R-:W-:Y:S01]  /*0810*/  IMAD R29, R0.reuse, 0x8, R29 ;  /* 0x00000008001d7824 */ /* 0x040fe200078e021d */
[----:B------:R-:W-:Y:S02]  /*0820*/  IADD3.X R15, PT, PT, RZ, R15, RZ, P0, !PT ;  /* 0x0000000fff0f7210 */ /* 0x000fe400007fe4ff */
[C---:B------:R-:W-:Y:S02]  /*0830*/  LEA R13, R0.reuse, R13, 0x3 ;  /* 0x0000000d000d7211 */ /* 0x040fe400078e18ff */
[C---:B------:R-:W-:Y:S02]  /*0840*/  LEA R23, R0.reuse, R23, 0x3 ;  /* 0x0000001700177211 */ /* 0x040fe400078e18ff */
[----:B------:R-:W-:-:S02]  /*0850*/  LEA R27, R0, R27, 0x3 ;  /* 0x0000001b001b7211 */ /* 0x000fc400078e18ff */
[C---:B------:R-:W-:Y:S02]  /*0860*/  LEA R8, R0.reuse, R8, 0x3 ;  /* 0x0000000800087211 */ /* 0x040fe400078e18ff */
[----:B------:R-:W-:Y:S01]  /*0870*/  LEA R10, R0, R10, 0x3 ;  /* 0x0000000a000a7211 */ /* 0x000fe200078e18ff */
[----:B----4-:R-:W-:Y:S08]  /*0880*/  I2F.S8 R16, R16 ;  /* 0x0000001000107306 */ /* 0x010ff00000001400 */
[----:B---3--:R-:W0:Y:S08]  /*0890*/  I2F.S8 R26, R26 ;  /* 0x0000001a001a7306 */ /* 0x008e300000001400 */
[----:B-----5:R-:W3:Y:S08]  /*08a0*/  I2F.S8 R17, R17 ;  /* 0x0000001100117306 */ /* 0x020ef00000001400 */
[----:B--2---:R-:W2:Y:S01]  /*08b0*/  I2F.S8 R18, R18 ;  /* 0x0000001200127306 */ /* 0x004ea20000001400 */
[----:B0-----:R-:W-:Y:S01]  /*08c0*/  FMUL R21, R26, UR14 ;  /* 0x0000000e1a157c20 */ /* 0x001fe20008400000 */
[----:B-1----:R-:W-:-:S06]  /*08d0*/  FMUL R24, R16, UR15 ;  /* 0x0000000f10187c20 */ /* 0x002fcc0008400000 */
[----:B------:R-:W0:Y:S08]  /*08e0*/  I2F.S8 R19, R28 ;  /* 0x0000001c00137306 */ /* 0x000e300000001400 */
[----:B------:R-:W1:Y:S01]  /*08f0*/  I2F.S8 R20, R20 ;  /* 0x0000001400147306 */ /* 0x000e620000001400 */
[----:B------:R-:W-:Y:S01]  /*0900*/  FFMA R21, R21, R24, R22 ;  /* 0x0000001815157223 */ /* 0x000fe20000000016 */
[----:B---3--:R-:W-:Y:S01]  /*0910*/  FMUL R22, R17, UR14 ;  /* 0x0000000e11167c20 */ /* 0x008fe20008400000 */
[----:B--2---:R-:W-:-:S05]  /*0920*/  FMUL R17, R18, UR15 ;  /* 0x0000000f12117c20 */ /* 0x004fca0008400000 */
[----:B------:R-:W2:Y:S08]  /*0930*/  I2F.S8 R12, R12 ;  /* 0x0000000c000c7306 */ /* 0x000eb00000001400 */
[----:B------:R-:W3:Y:S01]  /*0940*/  I2F.S8 R25, R25 ;  /* 0x0000001900197306 */ /* 0x000ee20000001400 */
[----:B------:R-:W-:Y:S01]  /*0950*/  FFMA R17, R22, R17, R21 ;  /* 0x0000001116117223 */ /* 0x000fe20000000015 */
[----:B0-----:R-:W-:Y:S01]  /*0960*/  FMUL R22, R19, UR14 ;  /* 0x0000000e13167c20 */ /* 0x001fe20008400000 */
[----:B-1----:R-:W-:-:S04]  /*0970*/  FMUL R16, R20, UR15 ;  /* 0x0000000f14107c20 */ /* 0x002fc80008400000 */
[----:B------:R-:W-:Y:S01]  /*0980*/  FFMA R22, R22, R16, R17 ;  /* 0x0000001016167223 */ /* 0x000fe20000000011 */
[----:B--2---:R-:W-:Y:S01]  /*0990*/  FMUL R17, R12, UR14 ;  /* 0x0000000e0c117c20 */ /* 0x004fe20008400000 */
[----:B---3--:R-:W-:-:S04]  /*09a0*/  FMUL R12, R25, UR15 ;  /* 0x0000000f190c7c20 */ /* 0x008fc80008400000 */
[----:B------:R-:W-:Y:S01]  /*09b0*/  FFMA R22, R17, R12, R22 ;  /* 0x0000000c11167223 */ /* 0x000fe20000000016 */
[----:B------:R-:W-:Y:S06]  /*09c0*/  BRA.U UP0, `(.L_x_56) ;  /* 0xfffffff900ac7547 */ /* 0x000fec000b83ffff */
.L_x_55:
[----:B------:R-:W-:-:S09]  /*09d0*/  ULOP3.LUT UP0, UR7, UR6, 0x7, URZ, 0xc0, !UPT ;  /* 0x0000000706077892 */ /* 0x000fd2000f80c0ff */
[----:B------:R-:W-:Y:S05]  /*09e0*/  BRA.U !UP0, `(.L_x_54) ;  /* 0x0000000508787547 */ /* 0x000fea000b800000 */
[----:B------:R-:W-:Y:S02]  /*09f0*/  UISETP.GE.U32.AND UP0, UPT, UR7, 0x4, UPT ;  /* 0x000000040700788c */ /* 0x000fe4000bf06070 */
[----:B------:R-:W-:-:S04]  /*0a00*/  ULOP3.LUT UR8, UR6, 0x3, URZ, 0xc0, !UPT ;  /* 0x0000000306087892 */ /* 0x000fc8000f8ec0ff */
[----:B------:R-:W-:-:S03]  /*0a10*/  UISETP.NE.AND UP1, UPT, UR8, URZ, UPT ;  /* 0x000000ff0800728c */ /* 0x000fc6000bf25270 */
[----:B------:R-:W-:Y:S08]  /*0a20*/  BRA.U !UP0, `(.L_x_57) ;  /* 0x0000000108b47547 */ /* 0x000ff0000b800000 */
[----:B------:R-:W0:Y:S01]  /*0a30*/  LDC.64 R12, c[0x0][0x388] ;  /* 0x0000e200ff0c7b82 */ /* 0x000e220000000a00 */
[----:B------:R-:W1:Y:S01]  /*0a40*/  LDCU.128 UR12, c[0x0][0x390] ;  /* 0x00007200ff0c77ac */ /* 0x000e620008000c00 */
[----:B------:R-:W-:-:S05]  /*0a50*/  IMAD R9, R0, UR4, R3 ;  /* 0x0000000400097c24 */ /* 0x000fca000f8e0203 */
[C---:B------:R-:W-:Y:S02]  /*0a60*/  IADD3 R11, PT, PT, R9.reuse, R0, RZ ;  /* 0x00000000090b7210 */ /* 0x040fe40007ffe0ff */
[----:B-1----:R-:W-:-:S04]  /*0a70*/  IADD3 R16, P2, P3, R9, UR12, R4 ;  /* 0x0000000c09107c10 */ /* 0x002fc8000fb5e004 */
[----:B------:R-:W-:Y:S02]  /*0a80*/  IADD3.X R17, PT, PT, RZ, UR13, RZ, P2, P3 ;  /* 0x0000000dff117c10 */ /* 0x000fe400097e64ff */
[----:B0-----:R-:W-:Y:S02]  /*0a90*/  IADD3 R8, P0, P1, R7, UR4, R12 ;  /* 0x0000000407087c10 */ /* 0x001fe4000f91e00c */
[C---:B------:R-:W-:Y:S01]  /*0aa0*/  IADD3 R14, P2, P3, R11.reuse, UR12, R4 ;  /* 0x0000000c0b0e7c10 */ /* 0x040fe2000fb5e004 */
[----:B------:R-:W-:Y:S01]  /*0ab0*/  IMAD.IADD R11, R11, 0x1, R0 ;  /* 0x000000010b0b7824 */ /* 0x000fe200078e0200 */
[----:B------:R-:W-:Y:S01]  /*0ac0*/  IADD3.X R9, PT, PT, R6, R13, RZ, P0, P1 ;  /* 0x0000000d06097210 */ /* 0x000fe200007e24ff */
[----:B------:R-:W2:Y:S01]  /*0ad0*/  LDG.E.U8.CONSTANT R16, desc[UR10][R16.64] ;  /* 0x0000000a10107981 */ /* 0x000ea2000c1e9100 */
[----:B------:R-:W-:Y:S02]  /*0ae0*/  IADD3.X R15, PT, PT, RZ, UR13, RZ, P2, P3 ;  /* 0x0000000dff0f7c10 */ /* 0x000fe400097e64ff */
[C---:B------:R-:W-:Y:S01]  /*0af0*/  IADD3 R10, P0, P1, R11.reuse, UR12, R4 ;  /* 0x0000000c0b0a7c10 */ /* 0x040fe2000f91e004 */
[----:B------:R-:W3:Y:S01]  /*0b00*/  LDG.E.U8.CONSTANT R18, desc[UR10][R8.64] ;  /* 0x0000000a08127981 */ /* 0x000ee2000c1e9100 */
[----:B------:R-:W-:-:S02]  /*0b10*/  IADD3 R13, PT, PT, R11, R0, RZ ;  /* 0x000000000b0d7210 */ /* 0x000fc40007ffe0ff */
[----:B------:R-:W-:Y:S01]  /*0b20*/  IADD3.X R11, PT, PT, RZ, UR13, RZ, P0, P1 ;  /* 0x0000000dff0b7c10 */ /* 0x000fe200087e24ff */
[----:B------:R-:W4:Y:S01]  /*0b30*/  LDG.E.U8.CONSTANT R14, desc[UR10][R14.64] ;  /* 0x0000000a0e0e7981 */ /* 0x000f22000c1e9100 */
[----:B------:R-:W-:-:S03]  /*0b40*/  IADD3 R12, P0, P1, R13, UR12, R4 ;  /* 0x0000000c0d0c7c10 */ /* 0x000fc6000f91e004 */
[----:B------:R-:W5:Y:S01]  /*0b50*/  LDG.E.U8.CONSTANT R19, desc[UR10][R8.64+0x1] ;  /* 0x0000010a08137981 */ /* 0x000f62000c1e9100 */
[----:B------:R-:W-:-:S03]  /*0b60*/  IADD3.X R13, PT, PT, RZ, UR13, RZ, P0, P1 ;  /* 0x0000000dff0d7c10 */ /* 0x000fc600087e24ff */
[----:B------:R-:W4:Y:S04]  /*0b70*/  LDG.E.U8.CONSTANT R20, desc[UR10][R8.64+0x2] ;  /* 0x0000020a08147981 */ /* 0x000f28000c1e9100 */
[----:B------:R-:W4:Y:S04]  /*0b80*/  LDG.E.U8.CONSTANT R11, desc[UR10][R10.64] ;  /* 0x0000000a0a0b7981 */ /* 0x000f28000c1e9100 */
[----:B------:R0:W4:Y:S04]  /*0b90*/  LDG.E.U8.CONSTANT R21, desc[UR10][R8.64+0x3] ;  /* 0x0000030a08157981 */ /* 0x000128000c1e9100 */
[----:B------:R-:W4:Y:S01]  /*0ba0*/  LDG.E.U8.CONSTANT R12, desc[UR10][R12.64] ;  /* 0x0000000a0c0c7981 */ /* 0x000f22000c1e9100 */
[----:B------:R-:W-:Y:S01]  /*0bb0*/  UIADD3 UR4, UPT, UPT, UR4, 0x4, URZ ;  /* 0x0000000404047890 */ /* 0x000fe2000fffe0ff */
[----:B--2---:R-:W-:Y:S08]  /*0bc0*/  I2F.S8 R16, R16 ;  /* 0x0000001000107306 */ /* 0x004ff00000001400 */
[----:B---3--:R-:W0:Y:S08]  /*0bd0*/  I2F.S8 R18, R18 ;  /* 0x0000001200127306 */ /* 0x008e300000001400 */
[----:B-----5:R-:W1:Y:S08]  /*0be0*/  I2F.S8 R19, R19 ;  /* 0x0000001300137306 */ /* 0x020e700000001400 */
[----:B----4-:R-:W2:Y:S01]  /*0bf0*/  I2F.S8 R14, R14 ;  /* 0x0000000e000e7306 */ /* 0x010ea20000001400 */
[----:B0-----:R-:W-:Y:S01]  /*0c00*/  FMUL R9, R18, UR14 ;  /* 0x0000000e12097c20 */ /* 0x001fe20008400000 */
[----:B------:R-:W-:-:S06]  /*0c10*/  FMUL R8, R16, UR15 ;  /* 0x0000000f10087c20 */ /* 0x000fcc0008400000 */
[----:B------:R-:W0:Y:S08]  /*0c20*/  I2F.S8 R20, R20 ;  /* 0x0000001400147306 */ /* 0x000e300000001400 */
[----:B------:R-:W3:Y:S01]  /*0c30*/  I2F.S8 R15, R11 ;  /* 0x0000000b000f7306 */ /* 0x000ee20000001400 */
[----:B------:R-:W-:Y:S01]  /*0c40*/  FFMA R8, R9, R8, R22 ;  /* 0x0000000809087223 */ /* 0x000fe20000000016 */
[----:B-1----:R-:W-:-:S06]  /*0c50*/  FMUL R9, R19, UR14 ;  /* 0x0000000e13097c20 */ /* 0x002fcc0008400000 */
[----:B------:R-:W1:Y:S01]  /*0c60*/  I2F.S8 R21, R21 ;  /* 0x0000001500157306 */ /* 0x000e620000001400 */
[----:B--2---:R-:W-:-:S07]  /*0c70*/  FMUL R10, R14, UR15 ;  /* 0x0000000f0e0a7c20 */ /* 0x004fce0008400000 */
[----:B------:R-:W2:Y:S01]  /*0c80*/  I2F.S8 R12, R12 ;  /* 0x0000000c000c7306 */ /* 0x000ea20000001400 */
[----:B------:R-:W-:Y:S01]  /*0c90*/  FFMA R8, R9, R10, R8 ;  /* 0x0000000a09087223 */ /* 0x000fe20000000008 */
[----:B0-----:R-:W-:Y:S01]  /*0ca0*/  FMUL R9, R20, UR14 ;  /* 0x0000000e14097c20 */ /* 0x001fe20008400000 */
[----:B---3--:R-:W-:-:S04]  /*0cb0*/  FMUL R15, R15, UR15 ;  /* 0x0000000f0f0f7c20 */ /* 0x008fc80008400000 */
[----:B------:R-:W-:Y:S01]  /*0cc0*/  FFMA R8, R9, R15, R8 ;  /* 0x0000000f09087223 */ /* 0x000fe20000000008 */
[----:B-1----:R-:W-:Y:S01]  /*0cd0*/  FMUL R21, R21, UR14 ;  /* 0x0000000e15157c20 */ /* 0x002fe20008400000 */
[----:B--2---:R-:W-:-:S04]  /*0ce0*/  FMUL R22, R12, UR15 ;  /* 0x0000000f0c167c20 */ /* 0x004fc80008400000 */
[----:B------:R-:W-:-:S07]  /*0cf0*/  FFMA R22, R21, R22, R8 ;  /* 0x0000001615167223 */ /* 0x000fce0000000008 */
.L_x_57:
[----:B------:R-:W-:Y:S05]  /*0d00*/  BRA.U !UP1, `(.L_x_54) ;  /* 0x0000000109b07547 */ /* 0x000fea000b800000 */
[----:B------:R-:W-:Y:S02]  /*0d10*/  UISETP.NE.AND UP0, UPT, UR8, 0x1, UPT ;  /* 0x000000010800788c */ /* 0x000fe4000bf05270 */
[----:B------:R-:W-:-:S04]  /*0d20*/  ULOP3.LUT UR6, UR6, 0x1, URZ, 0xc0, !UPT ;  /* 0x0000000106067892 */ /* 0x000fc8000f8ec0ff */
[----:B------:R-:W-:-:S03]  /*0d30*/  UISETP.NE.U32.AND UP1, UPT, UR6, 0x1, UPT ;  /* 0x000000010600788c */ /* 0x000fc6000bf25070 */
[----:B------:R-:W-:Y:S08]  /*0d40*/  BRA.U !UP0, `(.L_x_58) ;  /* 0x0000000108647547 */ /* 0x000ff0000b800000 */
[----:B------:R-:W0:Y:S01]  /*0d50*/  LDC.64 R10, c[0x0][0x388] ;  /* 0x0000e200ff0a7b82 */ /* 0x000e220000000a00 */
[----:B------:R-:W1:Y:S01]  /*0d60*/  LDCU.128 UR12, c[0x0][0x390] ;  /* 0x00007200ff0c77ac */ /* 0x000e620008000c00 */
[----:B------:R-:W-:-:S05]  /*0d70*/  IMAD R9, R0, UR4, R3 ;  /* 0x0000000400097c24 */ /* 0x000fca000f8e0203 */
[C---:B------:R-:W-:Y:S02]  /*0d80*/  IADD3 R13, PT, PT, R9.reuse, R0, RZ ;  /* 0x00000000090d7210 */ /* 0x040fe40007ffe0ff */
[----:B-1----:R-:W-:-:S04]  /*0d90*/  IADD3 R8, P2, P3, R9, UR12, R4 ;  /* 0x0000000c09087c10 */ /* 0x002fc8000fb5e004 */
[----:B------:R-:W-:Y:S02]  /*0da0*/  IADD3.X R9, PT, PT, RZ, UR13, RZ, P2, P3 ;  /* 0x0000000dff097c10 */ /* 0x000fe400097e64ff */
[----:B0-----:R-:W-:-:S03]  /*0db0*/  IADD3 R10, P0, P1, R7, UR4, R10 ;  /* 0x00000004070a7c10 */ /* 0x001fc6000f91e00a */
[----:B------:R-:W2:Y:S01]  /*0dc0*/  LDG.E.U8.CONSTANT R8, desc[UR10][R8.64] ;  /* 0x0000000a08087981 */ /* 0x000ea2000c1e9100 */
[----:B------:R-:W-:Y:S02]  /*0dd0*/  IADD3.X R11, PT, PT, R6, R11, RZ, P0, P1 ;  /* 0x0000000b060b7210 */ /* 0x000fe400007e24ff */
[----:B------:R-:W-:-:S03]  /*0de0*/  IADD3 R12, P0, P1, R13, UR12, R4 ;  /* 0x0000000c0d0c7c10 */ /* 0x000fc6000f91e004 */
[----:B------:R-:W3:Y:S01]  /*0df0*/  LDG.E.U8.CONSTANT R14, desc[UR10][R10.64] ;  /* 0x0000000a0a0e7981 */ /* 0x000ee2000c1e9100 */
[----:B------:R-:W-:-:S03]  /*0e00*/  IADD3.X R13, PT, PT, RZ, UR13, RZ, P0, P1 ;  /* 0x0000000dff0d7c10 */ /* 0x000fc600087e24ff */
[----:B------:R-:W4:Y:S04]  /*0e10*/  LDG.E.U8.CONSTANT R17, desc[UR10][R10.64+0x1] ;  /* 0x0000010a0a117981 */ /* 0x000f28000c1e9100 */
[----:B------:R-:W5:Y:S01]  /*0e20*/  LDG.E.U8.CONSTANT R12, desc[UR10][R12.64] ;  /* 0x0000000a0c0c7981 */ /* 0x000f62000c1e9100 */
[----:B------:R-:W-:Y:S01]  /*0e30*/  UIADD3 UR4, UPT, UPT, UR4, 0x2, URZ ;  /* 0x0000000204047890 */ /* 0x000fe2000fffe0ff */
[----:B--2---:R-:W-:Y:S08]  /*0e40*/  I2F.S8 R16, R8 ;  /* 0x0000000800107306 */ /* 0x004ff00000001400 */
[----:B---3--:R-:W0:Y:S08]  /*0e50*/  I2F.S8 R14, R14 ;  /* 0x0000000e000e7306 */ /* 0x008e300000001400 */
[----:B----4-:R-:W1:Y:S08]  /*0e60*/  I2F.S8 R17, R17 ;  /* 0x0000001100117306 */ /* 0x010e700000001400 */
[----:B-----5:R-:W2:Y:S01]  /*0e70*/  I2F.S8 R18, R12 ;  /* 0x0000000c00127306 */ /* 0x020ea20000001400 */
[----:B0-----:R-:W-:Y:S01]  /*0e80*/  FMUL R15, R14, UR14 ;  /* 0x0000000e0e0f7c20 */ /* 0x001fe20008400000 */
[----:B------:R-:W-:-:S04]  /*0e90*/  FMUL R16, R16, UR15 ;  /* 0x0000000f10107c20 */ /* 0x000fc80008400000 */
[----:B------:R-:W-:Y:S01]  /*0ea0*/  FFMA R15, R15, R16, R22 ;  /* 0x000000100f0f7223 */ /* 0x000fe20000000016 */
[----:B-1----:R-:W-:Y:S01]  /*0eb0*/  FMUL R22, R17, UR14 ;  /* 0x0000000e11167c20 */ /* 0x002fe20008400000 */
[----:B--2---:R-:W-:-:S04]  /*0ec0*/  FMUL R18, R18, UR15 ;  /* 0x0000000f12127c20 */ /* 0x004fc80008400000 */
[----:B------:R-:W-:-:S07]  /*0ed0*/  FFMA R22, R22, R18, R15 ;  /* 0x0000001216167223 */ /* 0x000fce000000000f */
.L_x_58:
[----:B------:R-:W-:Y:S05]  /*0ee0*/  BRA.U UP1, `(.L_x_54) ;  /* 0x0000000101387547 */ /* 0x000fea000b800000 */
[----:B------:R-:W0:Y:S01]  /*0ef0*/  LDC.64 R8, c[0x0][0x388] ;  /* 0x0000e200ff087b82 */ /* 0x000e220000000a00 */
[----:B------:R-:W1:Y:S01]  /*0f00*/  LDCU.128 UR12, c[0x0][0x390] ;  /* 0x00007200ff0c77ac */ /* 0x000e620008000c00 */
[----:B------:R-:W-:-:S05]  /*0f10*/  IMAD R11, R0, UR4, R3 ;  /* 0x00000004000b7c24 */ /* 0x000fca000f8e0203 */
[----:B-1----:R-:W-:-:S04]  /*0f20*/  IADD3 R10, P2, P3, R11, UR12, R4 ;  /* 0x0000000c0b0a7c10 */ /* 0x002fc8000fb5e004 */
[----:B------:R-:W-:Y:S02]  /*0f30*/  IADD3.X R11, PT, PT, RZ, UR13, RZ, P2, P3 ;  /* 0x0000000dff0b7c10 */ /* 0x000fe400097e64ff */
[----:B0-----:R-:W-:-:S03]  /*0f40*/  IADD3 R8, P0, P1, R7, UR4, R8 ;  /* 0x0000000407087c10 */ /* 0x001fc6000f91e008 */
[----:B------:R-:W2:Y:S01]  /*0f50*/  LDG.E.U8.CONSTANT R10, desc[UR10][R10.64] ;  /* 0x0000000a0a0a7981 */ /* 0x000ea2000c1e9100 */
[----:B------:R-:W-:-:S05]  /*0f60*/  IADD3.X R9, PT, PT, R6, R9, RZ, P0, P1 ;  /* 0x0000000906097210 */ /* 0x000fca00007e24ff */
[----:B------:R-:W3:Y:S01]  /*0f70*/  LDG.E.U8.CONSTANT R8, desc[UR10][R8.64] ;  /* 0x0000000a08087981 */ /* 0x000ee2000c1e9100 */
[----:B--2---:R-:W0:Y:S08]  /*0f80*/  I2F.S8 R6, R10 ;  /* 0x0000000a00067306 */ /* 0x004e300000001400 */
[----:B---3--:R-:W1:Y:S01]  /*0f90*/  I2F.S8 R4, R8 ;  /* 0x0000000800047306 */ /* 0x008e620000001400 */
[----:B0-----:R-:W-:Y:S01]  /*0fa0*/  FMUL R6, R6, UR15 ;  /* 0x0000000f06067c20 */ /* 0x001fe20008400000 */
[----:B-1----:R-:W-:-:S04]  /*0fb0*/  FMUL R7, R4, UR14 ;  /* 0x0000000e04077c20 */ /* 0x002fc80008400000 */
[----:B------:R-:W-:-:S07]  /*0fc0*/  FFMA R22, R7, R6, R22 ;  /* 0x0000000607167223 */ /* 0x000fce0000000016 */
.L_x_54:
[----:B------:R-:W0:Y:S01]  /*0fd0*/  LDC.64 R6, c[0x0][0x380] ;  /* 0x0000e000ff067b82 */ /* 0x000e220000000a00 */
[----:B------:R-:W-:Y:S02]  /*0fe0*/  IADD3 R2, PT, PT, R2, R5, RZ ;  /* 0x0000000502027210 */ /* 0x000fe40007ffe0ff */
[----:B------:R-:W-:-:S03]  /*0ff0*/  F2FP.F16.F32.PACK_AB R22, RZ, R22 ;  /* 0x00000016ff16723e */ /* 0x000fc600000000ff */
[----:B------:R-:W-:-:S04]  /*1000*/  IMAD R3, R2, R0, R3 ;  /* 0x0000000002037224 */ /* 0x000fc800078e0203 */
[----:B0-----:R-:W-:-:S05]  /*1010*/  IMAD.WIDE.U32 R2, R3, 0x2, R6 ;  /* 0x0000000203027825 */ /* 0x001fca00078e0006 */
[----:B------:R-:W-:Y:S01]  /*1020*/  STG.E.U16 desc[UR10][R2.64], R22 ;  /* 0x0000001602007986 */ /* 0x000fe2000c10150a */
[----:B------:R-:W-:Y:S05]  /*1030*/  EXIT ;  /* 0x000000000000794d */ /* 0x000fea0003800000 */
.L_x_59:
        /* <DEDUP_REMOVED lines=12> */
.L_x_102:


//--------------------- .text.quantized_softmax_kernel --------------------------
	.section	.text.quantized_softmax_kernel,"ax",@progbits
	.align	128
        .global         quantized_softmax_kernel
        .type           quantized_softmax_kernel,@function
        .size           quantized_softmax_kernel,(.L_x_100 - quantized_softmax_kernel)
        .other          quantized_softmax_kernel,@"STO_CUDA_ENTRY STV_DEFAULT"
quantized_softmax_kernel:
.text.quantized_softmax_kernel:
[----:B------:R-:W-:Y:S08]  /*0000*/  LDC R1, c[0x0][0x37c] ;  /* 0x0000df00ff017b82 */ /* 0x000ff00000000800 */
[----:B------:R-:W0:Y:S08]  /*0010*/  S2UR UR4, SR_CTAID.X ;  /* 0x00000000000479c3 */ /* 0x000e300000002500 */
[----:B------:R-:W0:Y:S02]  /*0020*/  LDC R0, c[0x0][0x3a4] ;  /* 0x0000e900ff007b82 */ /* 0x000e240000000800 */
[----:B0-----:R-:W-:-:S13]  /*0030*/  ISETP.LE.U32.AND P0, PT, R0, UR4, PT ;  /* 0x0000000400007c0c */ /* 0x001fda000bf03070 */
[----:B------:R-:W-:Y:S05]  /*0040*/  @P0 EXIT ;  /* 0x000000000000094d */ /* 0x000fea0003800000 */
[----:B------:R-:W0:Y:S01]  /*0050*/  S2R R5, SR_TID.X ;  /* 0x0000000000057919 */ /* 0x000e220000002100 */
[----:B------:R-:W1:Y:S01]  /*0060*/  LDCU UR5, c[0x0][0x3a8] ;  /* 0x00007500ff0577ac */ /* 0x000e620008000800 */
[----:B------:R-:W-:Y:S01]  /*0070*/  BSSY.RECONVERGENT B0, `(.L_x_60) ;  /* 0x0000033000007945 */ /* 0x000fe20003800200 */
[----:B------:R-:W-:Y:S01]  /*0080*/  IMAD.MOV.U32 R3, RZ, RZ, -0x2feafd07 ;  /* 0xd01502f9ff037424 */ /* 0x000fe200078e00ff */
[----:B------:R-:W2:Y:S01]  /*0090*/  LDCU.64 UR6, c[0x0][0x358] ;  /* 0x00006b00ff0677ac */ /* 0x000ea20008000a00 */
[----:B------:R-:W3:Y:S01]  /*00a0*/  LDCU UR12, c[0x0][0x3a8] ;  /* 0x00007500ff0c77ac */ /* 0x000ee20008000800 */
[----:B------:R-:W4:Y:S01]  /*00b0*/  LDCU.64 UR8, c[0x0][0x388] ;  /* 0x00007100ff0877ac */ /* 0x000f220008000a00 */
[----:B------:R-:W0:Y:S01]  /*00c0*/  LDCU.64 UR10, c[0x0][0x390] ;  /* 0x00007200ff0a77ac */ /* 0x000e220008000a00 */
[----:B-1----:R-:W-:-:S04]  /*00d0*/  IMAD.U32 R0, RZ, RZ, UR5 ;  /* 0x00000005ff007e24 */ /* 0x002fc8000f8e00ff */
[----:B------:R-:W-:Y:S01]  /*00e0*/  IMAD R2, R0, UR4, RZ ;  /* 0x0000000400027c24 */ /* 0x000fe2000f8e02ff */
[----:B0-----:R-:W-:-:S13]  /*00f0*/  ISETP.GE.U32.AND P0, PT, R5, R0, PT ;  /* 0x000000000500720c */ /* 0x001fda0003f06070 */
[----:B--234-:R-:W-:Y:S05]  /*0100*/  @P0 BRA `(.L_x_61) ;  /* 0x0000000000a40947 */ /* 0x01cfea0003800000 */
[----:B------:R-:W0:Y:S01]  /*0110*/  S2R R3, SR_CgaCtaId ;  /* 0x0000000000037919 */ /* 0x000e220000008800 */
[----:B------:R-:W1:Y:S01]  /*0120*/  LDC R4, c[0x0][0x360] ;  /* 0x0000d800ff047b82 */ /* 0x000e620000000800 */
[----:B------:R-:W-:Y:S01]  /*0130*/  MOV R0, 0x400 ;  /* 0x0000040000007802 */ /* 0x000fe20000000f00 */
[----:B------:R-:W-:Y:S01]  /*0140*/  BSSY.RECONVERGENT B1, `(.L_x_62) ;  /* 0x0000024000017945 */ /* 0x000fe20003800200 */
[----:B------:R-:W-:Y:S02]  /*0150*/  IMAD.MOV.U32 R8, RZ, RZ, -0x2feafd07 ;  /* 0xd01502f9ff087424 */ /* 0x000fe400078e00ff */
[----:B------:R-:W-:Y:S02]  /*0160*/  IMAD.MOV.U32 R9, RZ, RZ, R5 ;  /* 0x000000ffff097224 */ /* 0x000fe400078e0005 */
[----:B------:R-:W-:Y:S01]  /*0170*/  VIADD R0, R0, 0x10 ;  /* 0x0000001000007836 */ /* 0x000fe20000000000 */
[----:B------:R-:W2:Y:S04]  /*0180*/  LDC R7, c[0x0][0x3a0] ;  /* 0x0000e800ff077b82 */ /* 0x000ea80000000800 */
[----:B0-----:R-:W-:-:S07]  /*0190*/  LEA R6, R3, R0, 0x18 ;  /* 0x0000000003067211 */ /* 0x001fce00078ec0ff */
.L_x_65:
[----:B------:R-:W-:-:S05]  /*01a0*/  IADD3 R0, P0, PT, R2, R9, RZ ;  /* 0x0000000902007210 */ /* 0x000fca0007f1e0ff */
[----:B------:R-:W-:Y:S01]  /*01b0*/  IMAD.X R3, RZ, RZ, RZ, P0 ;  /* 0x000000ffff037224 */ /* 0x000fe200000e06ff */
[----:B------:R-:W-:-:S04]  /*01c0*/  LEA R10, P0, R0, UR8, 0x2 ;  /* 0x00000008000a7c11 */ /* 0x000fc8000f8010ff */
[----:B------:R-:W-:-:S05]  /*01d0*/  LEA.HI.X R11, R0, UR9, R3, 0x2, P0 ;  /* 0x00000009000b7c11 */ /* 0x000fca00080f1403 */
[----:B------:R-:W3:Y:S01]  /*01e0*/  LDG.E.CONSTANT R10, desc[UR6][R10.64] ;  /* 0x000000060a0a7981 */ /* 0x000ee2000c1e9900 */
[----:B--2---:R-:W0:Y:S01]  /*01f0*/  MUFU.RCP R12, R7 ;  /* 0x00000007000c7308 */ /* 0x004e220000001000 */
[----:B------:R-:W-:Y:S01]  /*0200*/  BSSY.RECONVERGENT B2, `(.L_x_63) ;  /* 0x0000010000027945 */ /* 0x000fe20003800200 */
[----:B0-----:R-:W-:-:S04]  /*0210*/  FFMA R3, R12, -R7, 1 ;  /* 0x3f8000000c037423 */ /* 0x001fc80000000807 */
[----:B------:R-:W-:Y:S01]  /*0220*/  FFMA R3, R12, R3, R12 ;  /* 0x000000030c037223 */ /* 0x000fe2000000000c */
[----:B---3--:R-:W-:-:S05]  /*0230*/  I2FP.F32.S32 R0, R10 ;  /* 0x0000000a00007245 */ /* 0x008fca0000201400 */
[----:B------:R-:W-:-:S04]  /*0240*/  FMUL R0, R0, UR10 ;  /* 0x0000000a00007c20 */ /* 0x000fc80008400000 */
[----:B------:R-:W-:-:S04]  /*0250*/  FMUL R0, R0, UR11 ;  /* 0x0000000b00007c20 */ /* 0x000fc80008400000 */
[----:B------:R-:W0:Y:S01]  /*0260*/  FCHK P0, R0, R7 ;  /* 0x0000000700007302 */ /* 0x000e220000000000 */
[----:B------:R-:W-:-:S04]  /*0270*/  FFMA R12, R0, R3, RZ ;  /* 0x00000003000c7223 */ /* 0x000fc800000000ff */
[----:B------:R-:W-:-:S04]  /*0280*/  FFMA R13, R12, -R7, R0 ;  /* 0x800000070c0d7223 */ /* 0x000fc80000000000 */
[----:B------:R-:W-:Y:S01]  /*0290*/  FFMA R3, R3, R13, R12 ;  /* 0x0000000d03037223 */ /* 0x000fe2000000000c */
[----:B0-----:R-:W-:Y:S06]  /*02a0*/  @!P0 BRA `(.L_x_64) ;  /* 0x0000000000148947 */ /* 0x001fec0003800000 */
[----:B------:R-:W0:Y:S01]  /*02b0*/  LDCU UR4, c[0x0][0x3a0] ;  /* 0x00007400ff0477ac */ /* 0x000e220008000800 */
[----:B------:R-:W-:Y:S02]  /*02c0*/  MOV R10, 0x2f0 ;  /* 0x000002f0000a7802 */ /* 0x000fe40000000f00 */
[----:B0-----:R-:W-:-:S07]  /*02d0*/  MOV R3, UR4 ;  /* 0x0000000400037c02 */ /* 0x001fce0008000f00 */
[----:B-1----:R-:W-:Y:S05]  /*02e0*/  CALL.REL.NOINC `($__internal_3_$__cuda_sm3x_div_rn_noftz_f32_slowpath) ;  /* 0x0000000400dc7944 */ /* 0x002fea0003c00000 */
[----:B------:R-:W-:-:S07]  /*02f0*/  IMAD.MOV.U32 R3, RZ, RZ, R0 ;  /* 0x000000ffff037224 */ /* 0x000fce00078e0000 */
.L_x_64:
[----:B------:R-:W-:Y:S05]  /*0300*/  BSYNC.RECONVERGENT B2 ;  /* 0x0000000000027941 */ /* 0x000fea0003800200 */
.L_x_63:
[----:B------:R-:W-:Y:S01]  /*0310*/  IMAD R10, R9, 0x4, R6 ;  /* 0x00000004090a7824 */ /* 0x000fe200078e0206 */
[----:B------:R-:W-:Y:S01]  /*0320*/  FMNMX R8, R3, R8, !PT ;  /* 0x0000000803087209 */ /* 0x000fe20007800000 */
[----:B------:R-:W-:Y:S02]  /*0330*/  IMAD.U32 R0, RZ, RZ, UR12 ;  /* 0x0000000cff007e24 */ /* 0x000fe4000f8e00ff */
[----:B-1----:R-:W-:Y:S01]  /*0340*/  IMAD.IADD R9, R4, 0x1, R9 ;  /* 0x0000000104097824 */ /* 0x002fe200078e0209 */
[----:B------:R0:W-:Y:S04]  /*0350*/  STS [R10], R3 ;  /* 0x000000030a007388 */ /* 0x0001e80000000800 */
[----:B------:R-:W-:-:S13]  /*0360*/  ISETP.GE.U32.AND P0, PT, R9, R0, PT ;  /* 0x000000000900720c */ /* 0x000fda0003f06070 */
[----:B0-----:R-:W-:Y:S05]  /*0370*/  @!P0 BRA `(.L_x_65) ;  /* 0xfffffffc00888947 */ /* 0x001fea000383ffff */
[----:B------:R-:W-:Y:S05]  /*0380*/  BSYNC.RECONVERGENT B1 ;  /* 0x0000000000017941 */ /* 0x000fea0003800200 */
.L_x_62:
[----:B------:R-:W-:-:S07]  /*0390*/  IMAD.MOV.U32 R3, RZ, RZ, R8 ;  /* 0x000000ffff037224 */ /* 0x000fce00078e0008 */
.L_x_61:
[----:B------:R-:W-:Y:S05]  /*03a0*/  BSYNC.RECONVERGENT B0 ;  /* 0x0000000000007941 */ /* 0x000fea0003800200 */
.L_x_60:
[----:B------:R-:W0:Y:S01]  /*03b0*/  S2R R8, SR_CgaCtaId ;  /* 0x0000000000087919 */ /* 0x000e220000008800 */
[----:B------:R-:W-:Y:S01]  /*03c0*/  ISETP.NE.AND P1, PT, R5, RZ, PT ;  /* 0x000000ff0500720c */ /* 0x000fe20003f25270 */
[----:B------:R-:W-:Y:S01]  /*03d0*/  VOTEU.ANY UR4, UPT, PT ;  /* 0x0000000000047886 */ /* 0x000fe200038e0100 */
[----:B------:R-:W-:Y:S01]  /*03e0*/  CREDUX.MAX.S32 UR5, R3 ;  /* 0x00000000030572cc */ /* 0x000fe20000000200 */
[----:B------:R-:W1:Y:S01]  /*03f0*/  S2R R4, SR_LANEID ;  /* 0x0000000000047919 */ /* 0x000e620000000000 */
[----:B------:R-:W-:Y:S01]  /*0400*/  MOV R3, 0x400 ;  /* 0x0000040000037802 */ /* 0x000fe20000000f00 */
[----:B------:R-:W-:Y:S01]  /*0410*/  UFLO.U32 UR4, UR4 ;  /* 0x00000004000472bd */ /* 0x000fe200080e0000 */
[C---:B------:R-:W-:Y:S01]  /*0420*/  ISETP.GE.U32.AND P3, PT, R5.reuse, R0, PT ;  /* 0x000000000500720c */ /* 0x040fe20003f66070 */
[----:B------:R-:W-:Y:S01]  /*0430*/  BSSY.RECONVERGENT B0, `(.L_x_66) ;  /* 0x0000024000007945 */ /* 0x000fe20003800200 */
[----:B------:R-:W-:Y:S01]  /*0440*/  ISETP.NE.AND P0, PT, R5, RZ, PT ;  /* 0x000000ff0500720c */ /* 0x000fe20003f05270 */
[----:B------:R-:W-:-:S04]  /*0450*/  IMAD.MOV.U32 R9, RZ, RZ, RZ ;  /* 0x000000ffff097224 */ /* 0x000fc800078e00ff */
[----:B------:R-:W-:Y:S02]  /*0460*/  @!P1 MOV R6, 0xd01502f9 ;  /* 0xd01502f900069802 */ /* 0x000fe40000000f00 */
[----:B0-----:R-:W-:Y:S02]  /*0470*/  LEA R7, R8, R3, 0x18 ;  /* 0x0000000308077211 */ /* 0x001fe400078ec0ff */
[----:B-1----:R-:W-:-:S03]  /*0480*/  ISETP.EQ.U32.AND P2, PT, R4, UR4, PT ;  /* 0x0000000404007c0c */ /* 0x002fc6000bf42070 */
[----:B------:R0:W-:Y:S01]  /*0490*/  @!P1 STS [R7], R6 ;  /* 0x0000000607009388 */ /* 0x0001e20000000800 */
[----:B------:R-:W-:Y:S01]  /*04a0*/  IMAD.U32 R4, RZ, RZ, UR5 ;  /* 0x00000005ff047e24 */ /* 0x000fe2000f8e00ff */
[----:B------:R-:W-:Y:S08]  /*04b0*/  BAR.SYNC.DEFER_BLOCKING 0x0 ;  /* 0x0000000000007b1d */ /* 0x000ff00000010000 */
[----:B------:R0:W-:Y:S01]  /*04c0*/  @P2 ATOMS.MAX.S32 RZ, [R7], R4 ;  /* 0x0000000407ff238c */ /* 0x0001e20001000200 */
[----:B------:R-:W-:Y:S06]  /*04d0*/  BAR.SYNC.DEFER_BLOCKING 0x0 ;  /* 0x0000000000007b1d */ /* 0x000fec0000010000 */
[----:B------:R-:W-:Y:S05]  /*04e0*/  @P3 BRA `(.L_x_67) ;  /* 0x0000000000603947 */ /* 0x000fea0003800000 */
[----:B0-----:R0:W1:Y:S01]  /*04f0*/  LDS R4, [R7] ;  /* 0x0000000007047984 */ /* 0x0010620000000800 */
[----:B------:R-:W2:Y:S01]  /*0500*/  LDC R14, c[0x0][0x360] ;  /* 0x0000d800ff0e7b82 */ /* 0x000ea20000000800 */
[----:B------:R-:W-:Y:S02]  /*0510*/  VIADD R13, R3, 0x10 ;  /* 0x00000010030d7836 */ /* 0x000fe40000000000 */
[----:B------:R-:W-:Y:S02]  /*0520*/  HFMA2 R16, -RZ, RZ, 0.96630859375, -0.0022525787353515625 ;  /* 0x3bbb989dff107431 */ /* 0x000fe400000001ff */
[----:B------:R-:W-:Y:S02]  /*0530*/  IMAD.MOV.U32 R9, RZ, RZ, RZ ;  /* 0x000000ffff097224 */ /* 0x000fe400078e00ff */
[----:B------:R-:W-:Y:S01]  /*0540*/  IMAD.MOV.U32 R11, RZ, RZ, R5 ;  /* 0x000000ffff0b7224 */ /* 0x000fe200078e0005 */
[----:B------:R-:W-:Y:S01]  /*0550*/  LEA R18, R8, R13, 0x18 ;  /* 0x0000000d08127211 */ /* 0x000fe200078ec0ff */
[----:B0-----:R-:W-:-:S07]  /*0560*/  IMAD.MOV.U32 R15, RZ, RZ, 0x437c0000 ;  /* 0x437c0000ff0f7424 */ /* 0x001fce00078e00ff */
.L_x_68:
[----:B---3--:R-:W-:Y:S02]  /*0570*/  IMAD R6, R11, 0x4, R18 ;  /* 0x000000040b067824 */ /* 0x008fe400078e0212 */
[----:B--2---:R-:W-:-:S03]  /*0580*/  IMAD.IADD R11, R14, 0x1, R11 ;  /* 0x000000010e0b7824 */ /* 0x004fc600078e020b */
[----:B------:R-:W1:Y:S02]  /*0590*/  LDS R13, [R6] ;  /* 0x00000000060d7984 */ /* 0x000e640000000800 */
[----:B------:R-:W-:Y:S01]  /*05a0*/  ISETP.GE.U32.AND P1, PT, R11, R0, PT ;  /* 0x000000000b00720c */ /* 0x000fe20003f26070 */
[----:B-1----:R-:W-:-:S04]  /*05b0*/  FADD R13, -R4, R13 ;  /* 0x0000000d040d7221 */ /* 0x002fc80000000100 */
        /* <DEDUP_REMOVED lines=11> */
.L_x_67:
[----:B------:R-:W-:Y:S05]  /*0670*/  BSYNC.RECONVERGENT B0 ;  /* 0x0000000000007941 */ /* 0x000fea0003800200 */
.L_x_66:
[----:B------:R1:W-:Y:S01]  /*0680*/  @!P0 STS [R7+0x4], RZ ;  /* 0x000004ff07008388 */ /* 0x0003e20000000800 */
[----:B------:R-:W-:Y:S01]  /*0690*/  VIADD R11, R3, 0x4 ;  /* 0x00000004030b7836 */ /* 0x000fe20000000000 */
[----:B------:R-:W-:Y:S01]  /*06a0*/  BSSY.RECONVERGENT B0, `(.L_x_69) ;  /* 0x0000008000007945 */ /* 0x000fe20003800200 */
[----:B------:R-:W-:Y:S01]  /*06b0*/  BAR.SYNC.DEFER_BLOCKING 0x0 ;  /* 0x0000000000007b1d */ /* 0x000fe20000010000 */
[----:B------:R-:W-:Y:S02]  /*06c0*/  ISETP.GE.U32.AND P1, PT, R5, R0, PT ;  /* 0x000000000500720c */ /* 0x000fe40003f26070 */
[----:B------:R-:W-:-:S11]  /*06d0*/  LEA R11, R8, R11, 0x18 ;  /* 0x0000000b080b7211 */ /* 0x000fd600078ec0ff */
.L_x_70:
[----:B------:R-:W2:Y:S02]  /*06e0*/  LDS R12, [R11] ;  /* 0x000000000b0c7984 */ /* 0x000ea40000000800 */
[----:B--2---:R-:W-:-:S05]  /*06f0*/  FADD R13, R9, R12 ;  /* 0x0000000c090d7221 */ /* 0x004fca0000000000 */
[----:B------:R-:W2:Y:S02]  /*0700*/  ATOMS.CAST.SPIN P0, [R11], R12, R13 ;  /* 0x0000000c0b00758d */ /* 0x000ea4000180000d */
[----:B--2---:R-:W-:Y:S05]  /*0710*/  @!P0 BRA `(.L_x_70) ;  /* 0xfffffffc00f08947 */ /* 0x004fea000383ffff */
[----:B------:R-:W-:Y:S05]  /*0720*/  BSYNC.RECONVERGENT B0 ;  /* 0x0000000000007941 */ /* 0x000fea0003800200 */
.L_x_69:
[----:B------:R-:W-:Y:S06]  /*0730*/  BAR.SYNC.DEFER_BLOCKING 0x0 ;  /* 0x0000000000007b1d */ /* 0x000fec0000010000 */
[----:B------:R-:W-:Y:S05]  /*0740*/  @P1 EXIT ;  /* 0x000000000000194d */ /* 0x000fea0003800000 */
[----:B01----:R-:W0:Y:S01]  /*0750*/  LDS R7, [R7+0x4] ;  /* 0x0000040007077984 */ /* 0x003e220000000800 */
[----:B---3--:R-:W1:Y:S01]  /*0760*/  LDC R6, c[0x0][0x398] ;  /* 0x0000e600ff067b82 */ /* 0x008e620000000800 */
[----:B------:R-:W-:Y:S01]  /*0770*/  IADD3 R3, PT, PT, R3, 0x10, RZ ;  /* 0x0000001003037810 */ /* 0x000fe20007ffe0ff */
[----:B------:R-:W2:Y:S03]  /*0780*/  LDCU UR4, c[0x0][0x360] ;  /* 0x00006c00ff0477ac */ /* 0x000ea60008000800 */
[----:B------:R-:W-:Y:S01]  /*0790*/  LEA R8, R8, R3, 0x18 ;  /* 0x0000000308087211 */ /* 0x000fe200078ec0ff */
[----:B------:R-:W3:Y:S02]  /*07a0*/  LDCU UR10, c[0x0][0x3a8] ;  /* 0x00007500ff0a77ac */ /* 0x000ee40008000800 */
[----:B------:R-:W4:Y:S01]  /*07b0*/  LDC R4, c[0x0][0x39c] ;  /* 0x0000e700ff047b82 */ /* 0x000f220000000800 */
[----:B------:R-:W0:Y:S03]  /*07c0*/  LDCU.64 UR8, c[0x0][0x380] ;  /* 0x00007000ff0877ac */ /* 0x000e260008000a00 */
.L_x_75:
[----:B------:R-:W-:Y:S01]  /*07d0*/  IMAD R0, R5, 0x4, R8 ;  /* 0x0000000405007824 */ /* 0x000fe200078e0208 */
[----:B0-----:R-:W0:Y:S01]  /*07e0*/  MUFU.RCP R10, R7 ;  /* 0x00000007000a7308 */ /* 0x001e220000001000 */
[----:B------:R-:W-:Y:S04]  /*07f0*/  BSSY.RECONVERGENT B0, `(.L_x_71) ;  /* 0x000000d000007945 */ /* 0x000fe80003800200 */
[----:B------:R-:W5:Y:S01]  /*0800*/  LDS R0, [R0] ;  /* 0x0000000000007984 */ /* 0x000f620000000800 */
[----:B0-----:R-:W-:-:S04]  /*0810*/  FFMA R3, -R7, R10, 1 ;  /* 0x3f80000007037423 */ /* 0x001fc8000000010a */
[----:B------:R-:W-:Y:S01]  /*0820*/  FFMA R3, R10, R3, R10 ;  /* 0x000000030a037223 */ /* 0x000fe2000000000a */
[----:B-----5:R-:W0:Y:S03]  /*0830*/  FCHK P0, R0, R7 ;  /* 0x0000000700007302 */ /* 0x020e260000000000 */
[----:B------:R-:W-:-:S04]  /*0840*/  FFMA R10, R0, R3, RZ ;  /* 0x00000003000a7223 */ /* 0x000fc800000000ff */
[----:B------:R-:W-:-:S04]  /*0850*/  FFMA R9, -R7, R10, R0 ;  /* 0x0000000a07097223 */ /* 0x000fc80000000100 */
[----:B------:R-:W-:Y:S01]  /*0860*/  FFMA R3, R3, R9, R10 ;  /* 0x0000000903037223 */ /* 0x000fe2000000000a */
[----:B0-----:R-:W-:Y:S06]  /*0870*/  @!P0 BRA `(.L_x_72) ;  /* 0x0000000000108947 */ /* 0x001fec0003800000 */
[----:B------:R-:W-:Y:S01]  /*0880*/  IMAD.MOV.U32 R3, RZ, RZ, R7 ;  /* 0x000000ffff037224 */ /* 0x000fe200078e0007 */
[----:B------:R-:W-:-:S07]  /*0890*/  MOV R10, 0x8b0 ;  /* 0x000008b0000a7802 */ /* 0x000fce0000000f00 */
[----:B-1234-:R-:W-:Y:S05]  /*08a0*/  CALL.REL.NOINC `($__internal_3_$__cuda_sm3x_div_rn_noftz_f32_slowpath) ;  /* 0x00000000006c7944 */ /* 0x01efea0003c00000 */
[----:B------:R-:W-:-:S07]  /*08b0*/  IMAD.MOV.U32 R3, RZ, RZ, R0 ;  /* 0x000000ffff037224 */ /* 0x000fce00078e0000 */
.L_x_72:
[----:B--23--:R-:W-:Y:S05]  /*08c0*/  BSYNC.RECONVERGENT B0 ;  /* 0x0000000000007941 */ /* 0x00cfea0003800200 */
.L_x_71:
[----:B-1----:R-:W0:Y:S01]  /*08d0*/  MUFU.RCP R9, R6 ;  /* 0x0000000600097308 */ /* 0x002e220000001000 */
[----:B------:R-:W-:Y:S07]  /*08e0*/  BSSY.RECONVERGENT B0, `(.L_x_73) ;  /* 0x000000d000007945 */ /* 0x000fee0003800200 */
[----:B------:R-:W1:Y:S01]  /*08f0*/  FCHK P0, R3, R6 ;  /* 0x0000000603007302 */ /* 0x000e620000000000 */
[----:B0-----:R-:W-:-:S04]  /*0900*/  FFMA R0, R9, -R6, 1 ;  /* 0x3f80000009007423 */ /* 0x001fc80000000806 */
[----:B------:R-:W-:-:S04]  /*0910*/  FFMA R0, R9, R0, R9 ;  /* 0x0000000009007223 */ /* 0x000fc80000000009 */
[----:B------:R-:W-:-:S04]  /*0920*/  FFMA R10, R0, R3, RZ ;  /* 0x00000003000a7223 */ /* 0x000fc800000000ff */
[----:B------:R-:W-:-:S04]  /*0930*/  FFMA R9, R10, -R6, R3 ;  /* 0x800000060a097223 */ /* 0x000fc80000000003 */
[----:B------:R-:W-:Y:S01]  /*0940*/  FFMA R0, R0, R9, R10 ;  /* 0x0000000900007223 */ /* 0x000fe2000000000a */
[----:B-1----:R-:W-:Y:S06]  /*0950*/  @!P0 BRA `(.L_x_74) ;  /* 0x0000000000148947 */ /* 0x002fec0003800000 */
[----:B------:R-:W0:Y:S01]  /*0960*/  LDCU UR5, c[0x0][0x398] ;  /* 0x00007300ff0577ac */ /* 0x000e220008000800 */
[----:B------:R-:W-:Y:S01]  /*0970*/  IMAD.MOV.U32 R0, RZ, RZ, R3 ;  /* 0x000000ffff007224 */ /* 0x000fe200078e0003 */
[----:B------:R-:W-:Y:S01]  /*0980*/  MOV R10, 0x9b0 ;  /* 0x000009b0000a7802 */ /* 0x000fe20000000f00 */
[----:B0-----:R-:W-:-:S07]  /*0990*/  IMAD.U32 R3, RZ, RZ, UR5 ;  /* 0x00000005ff037e24 */ /* 0x001fce000f8e00ff */
[----:B----4-:R-:W-:Y:S05]  /*09a0*/  CALL.REL.NOINC `($__internal_3_$__cuda_sm3x_div_rn_noftz_f32_slowpath) ;  /* 0x00000000002c7944 */ /* 0x010fea0003c00000 */
.L_x_74:
[----:B------:R-:W-:Y:S05]  /*09b0*/  BSYNC.RECONVERGENT B0 ;  /* 0x0000000000007941 */ /* 0x000fea0003800200 */
.L_x_73:
[----:B------:R-:W4:Y:S01]  /*09c0*/  F2I.NTZ R3, R0 ;  /* 0x0000000000037305 */ /* 0x000f220000203100 */
[C---:B------:R-:W-:Y:S02]  /*09d0*/  IADD3 R10, P0, P1, R5.reuse, UR8, R2 ;  /* 0x00000008050a7c10 */ /* 0x040fe4000f91e002 */
[----:B------:R-:W-:Y:S02]  /*09e0*/  IADD3 R5, PT, PT, R5, UR4, RZ ;  /* 0x0000000405057c10 */ /* 0x000fe4000fffe0ff */
[----:B------:R-:W-:Y:S02]  /*09f0*/  IADD3.X R11, PT, PT, RZ, UR9, RZ, P0, P1 ;  /* 0x00000009ff0b7c10 */ /* 0x000fe400087e24ff */
[----:B------:R-:W-:Y:S02]  /*0a00*/  ISETP.GE.U32.AND P0, PT, R5, UR10, PT ;  /* 0x0000000a05007c0c */ /* 0x000fe4000bf06070 */
[----:B----4-:R-:W-:-:S04]  /*0a10*/  VIADDMNMX R3, R3, R4, 0x7f, PT ;  /* 0x0000007f03037446 */ /* 0x010fc80003800104 */
[----:B------:R-:W-:-:S05]  /*0a20*/  VIMNMX R3, PT, PT, R3, -0x80, !PT ;  /* 0xffffff8003037848 */ /* 0x000fca0007fe0100 */
[----:B------:R0:W-:Y:S02]  /*0a30*/  STG.E.U8 desc[UR6][R10.64], R3 ;  /* 0x000000030a007986 */ /* 0x0001e4000c101106 */
[----:B------:R-:W-:Y:S05]  /*0a40*/  @!P0 BRA `(.L_x_75) ;  /* 0xfffffffc00608947 */ /* 0x000fea000383ffff */
[----:B------:R-:W-:Y:S05]  /*0a50*/  EXIT ;  /* 0x000000000000794d */ /* 0x000fea0003800000 */
        .weak           $__internal_3_$__cuda_sm3x_div_rn_noftz_f32_slowpath
        .type           $__internal_3_$__cuda_sm3x_div_rn_noftz_f32_slowpath,@function
        .size           $__internal_3_$__cuda_sm3x_div_rn_noftz_f32_slowpath,(.L_x_100 - $__internal_3_$__cuda_sm3x_div_rn_noftz_f32_slowpath)
$__internal_3_$__cuda_sm3x_div_rn_noftz_f32_slowpath:
[----:B------:R-:W-:Y:S01]  /*0a60*/  SHF.R.U32.HI R11, RZ, 0x17, R3 ;  /* 0x00000017ff0b7819 */ /* 0x000fe20000011603 */
[----:B------:R-:W-:Y:S01]  /*0a70*/  BSSY.RECONVERGENT B3, `(.L_x_76) ;  /* 0x0000062000037945 */ /* 0x000fe20003800200 */
        /* <DEDUP_REMOVED lines=30> */
[----:B------:R-:W-:-:S03]  /*0c60*/  @!P1 FFMA R3, R3, 1.84467440737095516160e+19, RZ ;  /* 0x5f80000003039823 */ /* 0x000fc600000000ff */
[----:B------:R-:W-:-:S07]  /*0c70*/  @!P1 IADD3 R12, PT, PT, R12, 0x40, RZ ;  /* 0x000000400c0c9810 */ /* 0x000fce0007ffe0ff */
.L_x_77:
[----:B------:R-:W-:Y:S01]  /*0c80*/  LEA R14, R11, 0xc0800000, 0x17 ;  /* 0xc08000000b0e7811 */ /* 0x000fe200078eb8ff */
[----:B------:R-:W-:Y:S01]  /*0c90*/  VIADD R13, R13, 0xffffff81 ;  /* 0xffffff810d0d7836 */ /* 0x000fe20000000000 */
[----:B------:R-:W-:Y:S03]  /*0ca0*/  BSSY.RECONVERGENT B4, `(.L_x_82) ;  /* 0x0000035000047945 */ /* 0x000fe60003800200 */
[----:B------:R-:W-:Y:S02]  /*0cb0*/  IMAD.IADD R15, R3, 0x1, -R14 ;  /* 0x00000001030f7824 */ /* 0x000fe400078e0a0e */
[C---:B------:R-:W-:Y:S01]  /*0cc0*/  IMAD R0, R13.reuse, -0x800000, R0 ;  /* 0xff8000000d007824 */ /* 0x040fe200078e0200 */
[----:B------:R-:W-:Y:S01]  /*0cd0*/  IADD3 R13, PT, PT, R13, 0x7f, -R11 ;  /* 0x0000007f0d0d7810 */ /* 0x000fe20007ffe80b */
[----:B------:R-:W0:Y:S01]  /*0ce0*/  MUFU.RCP R3, R15 ;  /* 0x0000000f00037308 */ /* 0x000e220000001000 */
[----:B------:R-:W-:-:S03]  /*0cf0*/  FADD.FTZ R17, -R15, -RZ ;  /* 0x800000ff0f117221 */ /* 0x000fc60000010100 */
[----:B------:R-:W-:Y:S02]  /*0d00*/  IMAD.IADD R13, R13, 0x1, R12 ;  /* 0x000000010d0d7824 */ /* 0x000fe400078e020c */
[----:B0-----:R-:W-:-:S04]  /*0d10*/  FFMA R14, R3, R17, 1 ;  /* 0x3f800000030e7423 */ /* 0x001fc80000000011 */
[----:B------:R-:W-:-:S04]  /*0d20*/  FFMA R3, R3, R14, R3 ;  /* 0x0000000e03037223 */ /* 0x000fc80000000003 */
[----:B------:R-:W-:-:S04]  /*0d30*/  FFMA R14, R0, R3, RZ ;  /* 0x00000003000e7223 */ /* 0x000fc800000000ff */
[----:B------:R-:W-:-:S04]  /*0d40*/  FFMA R16, R17, R14, R0 ;  /* 0x0000000e11107223 */ /* 0x000fc80000000000 */
[----:B------:R-:W-:-:S04]  /*0d50*/  FFMA R14, R3, R16, R14 ;  /* 0x00000010030e7223 */ /* 0x000fc8000000000e */
[----:B------:R-:W-:-:S04]  /*0d60*/  FFMA R17, R17, R14, R0 ;  /* 0x0000000e11117223 */ /* 0x000fc80000000000 */
        /* <DEDUP_REMOVED lines=14> */
[-CC-:B------:R-:W-:Y:S01]  /*0e50*/  FFMA.RZ R11, R3, R17.reuse, R14.reuse ;  /* 0x00000011030b7223 */ /* 0x180fe2000000c00e */
[----:B------:R-:W-:Y:S01]  /*0e60*/  IMAD.MOV R13, RZ, RZ, -R15 ;  /* 0x000000ffff0d7224 */ /* 0x000fe200078e0a0f */
[C---:B------:R-:W-:Y:S02]  /*0e70*/  ISETP.NE.AND P2, PT, R15.reuse, RZ, PT ;  /* 0x000000ff0f00720c */ /* 0x040fe40003f45270 */
[----:B------:R-:W-:Y:S02]  /*0e80*/  ISETP.NE.AND P1, PT, R15, RZ, PT ;  /* 0x000000ff0f00720c */ /* 0x000fe40003f25270 */
[----:B------:R-:W-:Y:S01]  /*0e90*/  LOP3.LUT R12, R11, 0x7fffff, RZ, 0xc0, !PT ;  /* 0x007fffff0b0c7812 */ /* 0x000fe200078ec0ff */
[CCC-:B------:R-:W-:Y:S01]  /*0ea0*/  FFMA.RP R11, R3.reuse, R17.reuse, R14.reuse ;  /* 0x00000011030b7223 */ /* 0x1c0fe2000000800e */
[----:B------:R-:W-:Y:S01]  /*0eb0*/  FFMA.RM R14, R3, R17, R14 ;  /* 0x00000011030e7223 */ /* 0x000fe2000000400e */
[----:B------:R-:W-:Y:S02]  /*0ec0*/  IADD3 R3, PT, PT, R15, 0x20, RZ ;  /* 0x000000200f037810 */ /* 0x000fe40007ffe0ff */
        /* <DEDUP_REMOVED lines=14> */
.L_x_84:
[----:B------:R-:W-:-:S04]  /*0fb0*/  LOP3.LUT R0, R0, 0x80000000, RZ, 0xc0, !PT ;  /* 0x8000000000007812 */ /* 0x000fc800078ec0ff */
[----:B------:R-:W-:Y:S01]  /*0fc0*/  LOP3.LUT R0, R0, 0x7f800000, RZ, 0xfc, !PT ;  /* 0x7f80000000007812 */ /* 0x000fe200078efcff */
[----:B------:R-:W-:Y:S06]  /*0fd0*/  BRA `(.L_x_85) ;  /* 0x0000000000047947 */ /* 0x000fec0003800000 */
.L_x_83:
[----:B------:R-:W-:-:S07]  /*0fe0*/  IMAD R0, R13, 0x800000, R0 ;  /* 0x008000000d007824 */ /* 0x000fce00078e0200 */
.L_x_85:
[----:B------:R-:W-:Y:S05]  /*0ff0*/  BSYNC.RECONVERGENT B4 ;  /* 0x0000000000047941 */ /* 0x000fea0003800200 */
.L_x_82:
[----:B------:R-:W-:Y:S05]  /*1000*/  BRA `(.L_x_86) ;  /* 0x0000000000207947 */ /* 0x000fea0003800000 */
.L_x_81:
[----:B------:R-:W-:-:S04]  /*1010*/  LOP3.LUT R0, R3, 0x80000000, R0, 0x48, !PT ;  /* 0x8000000003007812 */ /* 0x000fc800078e4800 */
[----:B------:R-:W-:Y:S01]  /*1020*/  LOP3.LUT R0, R0, 0x7f800000, RZ, 0xfc, !PT ;  /* 0x7f80000000007812 */ /* 0x000fe200078efcff */
[----:B------:R-:W-:Y:S06]  /*1030*/  BRA `(.L_x_86) ;  /* 0x0000000000147947 */ /* 0x000fec0003800000 */
.L_x_80:
[----:B------:R-:W-:Y:S01]  /*1040*/  LOP3.LUT R0, R3, 0x80000000, R0, 0x48, !PT ;  /* 0x8000000003007812 */ /* 0x000fe200078e4800 */
[----:B------:R-:W-:Y:S06]  /*1050*/  BRA `(.L_x_86) ;  /* 0x00000000000c7947 */ /* 0x000fec0003800000 */
.L_x_79:
[----:B------:R-:W0:Y:S01]  /*1060*/  MUFU.RSQ R0, -QNAN ;  /* 0xffc0000000007908 */ /* 0x000e220000001400 */
[----:B------:R-:W-:Y:S05]  /*1070*/  BRA `(.L_x_86) ;  /* 0x0000000000047947 */ /* 0x000fea0003800000 */
.L_x_78:
[----:B------:R-:W-:-:S07]  /*1080*/  FADD.FTZ R0, R0, R3 ;  /* 0x0000000300007221 */ /* 0x000fce0000010000 */
.L_x_86:
[----:B------:R-:W-:Y:S05]  /*1090*/  BSYNC.RECONVERGENT B3 ;  /* 0x0000000000037941 */ /* 0x000fea0003800200 */
.L_x_76:
[----:B------:R-:W-:-:S04]  /*10a0*/  IMAD.MOV.U32 R11, RZ, RZ, 0x0 ;  /* 0x00000000ff0b7424 */ /* 0x000fc800078e00ff */
[----:B0-----:R-:W-:Y:S05]  /*10b0*/  RET.REL.NODEC R10 `(quantized_softmax_kernel) ;  /* 0xffffffec0ad07950 */ /* 0x001fea0003c3ffff */
.L_x_87:
        /* <DEDUP_REMOVED lines=12> */
.L_x_100:


//--------------------- .text.quantized_attention_scores_kernel --------------------------
	.section	.text.quantized_attention_scores_kernel,"ax",@progbits
	.align	128
        .global         quantized_attention_scores_kernel
        .type           quantized_attention_scores_kernel,@function
        .size           quantized_attention_scores_kernel,(.L_x_104 - quantized_attention_scores_kernel)
        .other          quantized_attention_scores_kernel,@"STO_CUDA_ENTRY STV_DEFAULT"
quantized_attention_scores_kernel:
.text.quantized_attention_scores_kernel:
[----:B------:R-:W-:Y:S08]  /*0000*/  LDC R1, c[0x0][0x37c] ;  /* 0x0000df00ff017b82 */ /* 0x000ff00000000800 */
[----:B------:R-:W0:Y:S01]  /*0010*/  LDC.64 R2, c[0x0][0x398] ;  /* 0x0000e600ff027b82 */ /* 0x000e220000000a00 */
[----:B------:R-:W1:Y:S01]  /*0020*/  S2R R9, SR_TID.X ;  /* 0x0000000000097919 */ /* 0x000e620000002100 */
[----:B------:R-:W2:Y:S06]  /*0030*/  LDCU.64 UR10, c[0x0][0x3a0] ;  /* 0x00007400ff0a77ac */ /* 0x000eac0008000a00 */
[----:B------:R-:W3:Y:S08]  /*0040*/  S2UR UR4, SR_CTAID.Z ;  /* 0x00000000000479c3 */ /* 0x000ef00000002700 */
[----:B------:R-:W1:Y:S01]  /*0050*/  S2UR UR5, SR_CTAID.X ;  /* 0x00000000000579c3 */ /* 0x000e620000002500 */
[----:B0-----:R-:W0:Y:S01]  /*0060*/  I2F.U32.RP R0, R3 ;  /* 0x0000000300007306 */ /* 0x001e220000209000 */
[----:B------:R-:W-:-:S07]  /*0070*/  ISETP.NE.U32.AND P2, PT, R3, RZ, PT ;  /* 0x000000ff0300720c */ /* 0x000fce0003f45070 */
[----:B0-----:R-:W0:Y:S02]  /*0080*/  MUFU.RCP R0, R0 ;  /* 0x0000000000007308 */ /* 0x001e240000001000 */
[----:B0-----:R-:W-:Y:S02]  /*0090*/  VIADD R4, R0, 0xffffffe ;  /* 0x0ffffffe00047836 */ /* 0x001fe40000000000 */
[----:B------:R-:W0:Y:S04]  /*00a0*/  LDC R0, c[0x0][0x364] ;  /* 0x0000d900ff007b82 */ /* 0x000e280000000800 */
[----:B------:R4:W5:Y:S02]  /*00b0*/  F2I.FTZ.U32.TRUNC.NTZ R5, R4 ;  /* 0x0000000400057305 */ /* 0x000964000021f000 */
[----:B----4-:R-:W-:-:S02]  /*00c0*/  IMAD.MOV.U32 R4, RZ, RZ, RZ ;  /* 0x000000ffff047224 */ /* 0x010fc400078e00ff */
[----:B-----5:R-:W-:-:S04]  /*00d0*/  IMAD.MOV R6, RZ, RZ, -R5 ;  /* 0x000000ffff067224 */ /* 0x020fc800078e0a05 */
[----:B------:R-:W-:Y:S02]  /*00e0*/  IMAD R7, R6, R3, RZ ;  /* 0x0000000306077224 */ /* 0x000fe400078e02ff */
[----:B------:R-:W1:Y:S02]  /*00f0*/  LDC R6, c[0x0][0x360] ;  /* 0x0000d800ff067b82 */ /* 0x000e640000000800 */
[----:B------:R-:W-:Y:S01]  /*0100*/  IMAD.HI.U32 R5, R5, R7, R4 ;  /* 0x0000000705057227 */ /* 0x000fe200078e0004 */
[----:B------:R-:W-:Y:S01]  /*0110*/  LOP3.LUT R4, RZ, R3, RZ, 0x33, !PT ;  /* 0x00000003ff047212 */ /* 0x000fe200078e33ff */
[----:B------:R-:W0:Y:S04]  /*0120*/  S2R R7, SR_TID.Y ;  /* 0x0000000000077919 */ /* 0x000e280000002200 */
[----:B---3--:R-:W-:-:S04]  /*0130*/  IMAD.HI.U32 R5, R5, UR4, RZ ;  /* 0x0000000405057c27 */ /* 0x008fc8000f8e00ff */
[----:B------:R-:W-:-:S04]  /*0140*/  IMAD.MOV R8, RZ, RZ, -R5 ;  /* 0x000000ffff087224 */ /* 0x000fc800078e0a05 */
[----:B------:R-:W-:Y:S01]  /*0150*/  IMAD R8, R3, R8, UR4 ;  /* 0x0000000403087e24 */ /* 0x000fe2000f8e0208 */
[----:B------:R-:W0:Y:S04]  /*0160*/  S2UR UR4, SR_CTAID.Y ;  /* 0x00000000000479c3 */ /* 0x000e280000002600 */
[----:B------:R-:W-:Y:S01]  /*0170*/  ISETP.GE.U32.AND P0, PT, R8, R3, PT ;  /* 0x000000030800720c */ /* 0x000fe20003f06070 */
[----:B-1----:R-:W-:-:S12]  /*0180*/  IMAD R6, R6, UR5, R9 ;  /* 0x0000000506067c24 */ /* 0x002fd8000f8e0209 */
[----:B------:R-:W-:Y:S02]  /*0190*/  @P0 IMAD.IADD R8, R8, 0x1, -R3 ;  /* 0x0000000108080824 */ /* 0x000fe400078e0a03 */
[----:B------:R-:W-:-:S03]  /*01a0*/  @P0 VIADD R5, R5, 0x1 ;  /* 0x0000000105050836 */ /* 0x000fc60000000000 */
[----:B------:R-:W-:Y:S01]  /*01b0*/  ISETP.GE.U32.AND P1, PT, R8, R3, PT ;  /* 0x000000030800720c */ /* 0x000fe20003f26070 */
[----:B0-----:R-:W-:-:S05]  /*01c0*/  IMAD R0, R0, UR4, R7 ;  /* 0x0000000400007c24 */ /* 0x001fca000f8e0207 */
[----:B--2---:R-:W-:-:S07]  /*01d0*/  ISETP.GE.U32.AND P0, PT, R0, UR10, PT ;  /* 0x0000000a00007c0c */ /* 0x004fce000bf06070 */
[----:B------:R-:W-:-:S05]  /*01e0*/  @P1 VIADD R5, R5, 0x1 ;  /* 0x0000000105051836 */ /* 0x000fca0000000000 */
[----:B------:R-:W-:-:S04]  /*01f0*/  SEL R5, R4, R5, !P2 ;  /* 0x0000000504057207 */ /* 0x000fc80005000000 */
[----:B------:R-:W-:-:S04]  /*0200*/  ISETP.GE.U32.OR P0, PT, R5, R2, P0 ;  /* 0x000000020500720c */ /* 0x000fc80000706470 */
[----:B------:R-:W-:-:S13]  /*0210*/  ISETP.GE.U32.OR P0, PT, R6, UR11, P0 ;  /* 0x0000000b06007c0c */ /* 0x000fda0008706470 */
[----:B------:R-:W-:Y:S05]  /*0220*/  @P0 EXIT ;  /* 0x000000000000094d */ /* 0x000fea0003800000 */
[----:B------:R-:W0:Y:S01]  /*0230*/  LDCU UR5, c[0x0][0x3a8] ;  /* 0x00007500ff0577ac */ /* 0x000e220008000800 */
[----:B------:R-:W-:Y:S02]  /*0240*/  IMAD.IADD R7, R8, 0x1, -R3 ;  /* 0x0000000108077824 */ /* 0x000fe400078e0a03 */
[----:B------:R-:W-:Y:S01]  /*0250*/  IMAD.MOV.U32 R12, RZ, RZ, RZ ;  /* 0x000000ffff0c7224 */ /* 0x000fe200078e00ff */
[----:B------:R-:W1:Y:S02]  /*0260*/  LDCU.64 UR8, c[0x0][0x358] ;  /* 0x00006b00ff0877ac */ /* 0x000e640008000a00 */
[----:B------:R-:W-:-:S05]  /*0270*/  @P2 SEL R4, R7, R8, P1 ;  /* 0x0000000807042207 */ /* 0x000fca0000800000 */
[----:B------:R-:W-:-:S04]  /*0280*/  IMAD R3, R5, R3, R4 ;  /* 0x0000000305037224 */ /* 0x000fc800078e0204 */
[----:B------:R-:W-:Y:S01]  /*0290*/  IMAD R7, R3, UR10, RZ ;  /* 0x0000000a03077c24 */ /* 0x000fe2000f8e02ff */
[----:B0-----:R-:W-:Y:S02]  /*02a0*/  UIMAD UR4, UR11, UR5, URZ ;  /* 0x000000050b0472a4 */ /* 0x001fe4000f8e02ff */
[----:B------:R-:W-:Y:S01]  /*02b0*/  IMAD R9, R6, UR5, RZ ;  /* 0x0000000506097c24 */ /* 0x000fe2000f8e02ff */
[----:B------:R-:W-:Y:S02]  /*02c0*/  UISETP.NE.AND UP0, UPT, UR5, URZ, UPT ;  /* 0x000000ff0500728c */ /* 0x000fe4000bf05270 */
[----:B------:R-:W-:Y:S02]  /*02d0*/  IMAD R11, R0, UR5, RZ ;  /* 0x00000005000b7c24 */ /* 0x000fe4000f8e02ff */
[----:B------:R-:W-:Y:S02]  /*02e0*/  IMAD R2, R7, UR5, RZ ;  /* 0x0000000507027c24 */ /* 0x000fe4000f8e02ff */
[----:B------:R-:W-:-:S03]  /*02f0*/  IMAD R4, R3, UR4, RZ ;  /* 0x0000000403047c24 */ /* 0x000fc6000f8e02ff */
[----:B------:R-:W-:Y:S02]  /*0300*/  IADD3 R11, P0, PT, R2, R11, RZ ;  /* 0x0000000b020b7210 */ /* 0x000fe40007f1e0ff */
[----:B------:R-:W-:-:S03]  /*0310*/  IADD3 R9, P1, PT, R4, R9, RZ ;  /* 0x0000000904097210 */ /* 0x000fc60007f3e0ff */
[----:B------:R-:W-:Y:S02]  /*0320*/  IMAD.X R8, RZ, RZ, RZ, P0 ;  /* 0x000000ffff087224 */ /* 0x000fe400000e06ff */
[----:B------:R-:W-:Y:S01]  /*0330*/  IMAD.X R10, RZ, RZ, RZ, P1 ;  /* 0x000000ffff0a7224 */ /* 0x000fe200008e06ff */
[----:B-1----:R-:W-:Y:S07]  /*0340*/  BRA.U !UP0, `(.L_x_88) ;  /* 0x0000000508d87547 */ /* 0x002fee000b800000 */
[----:B------:R-:W-:Y:S01]  /*0350*/  UISETP.GE.U32.AND UP1, UPT, UR5, 0x8, UPT ;  /* 0x000000080500788c */ /* 0x000fe2000bf26070 */
[----:B------:R-:W-:Y:S01]  /*0360*/  IMAD.MOV.U32 R12, RZ, RZ, RZ ;  /* 0x000000ffff0c7224 */ /* 0x000fe200078e00ff */
[----:B------:R-:W-:Y:S01]  /*0370*/  ULOP3.LUT UR6, UR5, 0x7, URZ, 0xc0, !UPT ;  /* 0x0000000705067892 */ /* 0x000fe2000f8ec0ff */
[----:B------:R-:W-:-:S03]  /*0380*/  UMOV UR4, URZ ;  /* 0x000000ff00047c82 */ /* 0x000fc60008000000 */
[----:B------:R-:W-:-:S03]  /*0390*/  UISETP.NE.AND UP0, UPT, UR6, URZ, UPT ;  /* 0x000000ff0600728c */ /* 0x000fc6000bf05270 */
[----:B------:R-:W-:Y:S08]  /*03a0*/  BRA.U !UP1, `(.L_x_89) ;  /* 0x0000000109c07547 */ /* 0x000ff0000b800000 */
[----:B------:R-:W0:Y:S01]  /*03b0*/  LDCU.64 UR12, c[0x0][0x388] ;  /* 0x00007100ff0c77ac */ /* 0x000e220008000a00 */
[----:B------:R-:W-:Y:S01]  /*03c0*/  IMAD.MOV.U32 R12, RZ, RZ, RZ ;  /* 0x000000ffff0c7224 */ /* 0x000fe200078e00ff */
[----:B------:R-:W1:Y:S01]  /*03d0*/  LDCU.64 UR14, c[0x0][0x390] ;  /* 0x00007200ff0e77ac */ /* 0x000e620008000a00 */
[----:B------:R-:W-:-:S04]  /*03e0*/  ULOP3.LUT UR4, UR5, 0xfffffff8, URZ, 0xc0, !UPT ;  /* 0xfffffff805047892 */ /* 0x000fc8000f8ec0ff */
[----:B------:R-:W-:Y:S01]  /*03f0*/  UIADD3 UR7, UPT, UPT, -UR4, URZ, URZ ;  /* 0x000000ff04077290 */ /* 0x000fe2000fffe1ff */
[----:B0-----:R-:W-:Y:S02]  /*0400*/  IADD3 R2, P0, PT, R11, UR12, RZ ;  /* 0x0000000c0b027c10 */ /* 0x001fe4000ff1e0ff */
[----:B-1----:R-:W-:Y:S02]  /*0410*/  IADD3 R4, P2, PT, R9, UR14, RZ ;  /* 0x0000000e09047c10 */ /* 0x002fe4000ff5e0ff */
[----:B------:R-:W-:Y:S02]  /*0420*/  IADD3 R2, P1, PT, R2, 0x3, RZ ;  /* 0x0000000302027810 */ /* 0x000fe40007f3e0ff */
[----:B------:R-:W-:Y:S02]  /*0430*/  IADD3 R4, P3, PT, R4, 0x3, RZ ;  /* 0x0000000304047810 */ /* 0x000fe40007f7e0ff */
[----:B------:R-:W-:Y:S02]  /*0440*/  IADD3.X R3, PT, PT, RZ, UR13, R8, P1, P0 ;  /* 0x0000000dff037c10 */ /* 0x000fe40008fe0408 */
[----:B------:R-:W-:-:S09]  /*0450*/  IADD3.X R5, PT, PT, RZ, UR15, R10, P3, P2 ;  /* 0x0000000fff057c10 */ /* 0x000fd20009fe440a */
.L_x_90:
[----:B------:R-:W2:Y:S04]  /*0460*/  LDG.E.U8.CONSTANT R21, desc[UR8][R4.64] ;  /* 0x0000000804157981 */ /* 0x000ea8000c1e9100 */
[----:B------:R-:W2:Y:S04]  /*0470*/  LDG.E.U8.CONSTANT R22, desc[UR8][R4.64+-0x1] ;  /* 0xffffff0804167981 */ /* 0x000ea8000c1e9100 */
[----:B------:R-:W3:Y:S04]  /*0480*/  LDG.E.U8.CONSTANT R23, desc[UR8][R4.64+-0x2] ;  /* 0xfffffe0804177981 */ /* 0x000ee8000c1e9100 */
[----:B------:R-:W3:Y:S04]  /*0490*/  LDG.E.U8.CONSTANT R24, desc[UR8][R4.64+-0x3] ;  /* 0xfffffd0804187981 */ /* 0x000ee8000c1e9100 */
[----:B------:R-:W4:Y:S04]  /*04a0*/  LDG.E.U8.CONSTANT R15, desc[UR8][R2.64] ;  /* 0x00000008020f7981 */ /* 0x000f28000c1e9100 */
[----:B------:R-:W4:Y:S04]  /*04b0*/  LDG.E.U8.CONSTANT R14, desc[UR8][R2.64+-0x1] ;  /* 0xffffff08020e7981 */ /* 0x000f28000c1e9100 */
[----:B------:R-:W5:Y:S04]  /*04c0*/  LDG.E.U8.CONSTANT R17, desc[UR8][R2.64+-0x2] ;  /* 0xfffffe0802117981 */ /* 0x000f68000c1e9100 */
[----:B------:R-:W5:Y:S04]  /*04d0*/  LDG.E.U8.CONSTANT R16, desc[UR8][R2.64+-0x3] ;  /* 0xfffffd0802107981 */ /* 0x000f68000c1e9100 */
[----:B------:R-:W5:Y:S04]  /*04e0*/  LDG.E.U8.CONSTANT R18, desc[UR8][R4.64+0x4] ;  /* 0x0000040804127981 */ /* 0x000f68000c1e9100 */
[----:B------:R-:W5:Y:S04]  /*04f0*/  LDG.E.U8.CONSTANT R19, desc[UR8][R4.64+0x3] ;  /* 0x0000030804137981 */ /* 0x000f68000c1e9100 */
[----:B------:R-:W5:Y:S04]  /*0500*/  LDG.E.U8.CONSTANT R13, desc[UR8][R4.64+0x2] ;  /* 0x00000208040d7981 */ /* 0x000f68000c1e9100 */
[----:B------:R-:W5:Y:S04]  /*0510*/  LDG.E.U8.CONSTANT R20, desc[UR8][R4.64+0x1] ;  /* 0x0000010804147981 */ /* 0x000f68000c1e9100 */
[----:B------:R-:W5:Y:S01]  /*0520*/  LDG.E.U8.CONSTANT R25, desc[UR8][R2.64+0x1] ;  /* 0x0000010802197981 */ /* 0x000f62000c1e9100 */
[----:B--2---:R-:W-:-:S03]  /*0530*/  PRMT R21, R22, 0x3340, R21 ;  /* 0x0000334016157816 */ /* 0x004fc60000000015 */
[----:B------:R-:W2:Y:S01]  /*0540*/  LDG.E.U8.CONSTANT R22, desc[UR8][R2.64+0x2] ;  /* 0x0000020802167981 */ /* 0x000ea2000c1e9100 */
[----:B---3--:R-:W-:-:S03]  /*0550*/  PRMT R26, R24, 0x3340, R23 ;  /* 0x00003340181a7816 */ /* 0x008fc60000000017 */
[----:B------:R-:W3:Y:S04]  /*0560*/  LDG.E.U8.CONSTANT R23, desc[UR8][R2.64+0x4] ;  /* 0x0000040802177981 */ /* 0x000ee8000c1e9100 */
[----:B------:R0:W3:Y:S01]  /*0570*/  LDG.E.U8.CONSTANT R24, desc[UR8][R2.64+0x3] ;  /* 0x0000030802187981 */ /* 0x0000e2000c1e9100 */
[----:B------:R-:W-:Y:S01]  /*0580*/  UIADD3 UR7, UPT, UPT, UR7, 0x8, URZ ;  /* 0x0000000807077890 */ /* 0x000fe2000fffe0ff */
[----:B----4-:R-:W-:-:S03]  /*0590*/  PRMT R14, R14, 0x3340, R15 ;  /* 0x000033400e0e7816 */ /* 0x010fc6000000000f */
[----:B------:R-:W-:Y:S01]  /*05a0*/  UISETP.NE.AND UP1, UPT, UR7, URZ, UPT ;  /* 0x000000ff0700728c */ /* 0x000fe2000bf25270 */
[----:B------:R-:W-:Y:S02]  /*05b0*/  PRMT R21, R26, 0x5410, R21 ;  /* 0x000054101a157816 */ /* 0x000fe40000000015 */
[----:B-----5:R-:W-:-:S04]  /*05c0*/  PRMT R17, R16, 0x3340, R17 ;  /* 0x0000334010117816 */ /* 0x020fc80000000011 */
[----:B------:R-:W-:Y:S02]  /*05d0*/  PRMT R14, R17, 0x5410, R14 ;  /* 0x00005410110e7816 */ /* 0x000fe4000000000e */
[----:B------:R-:W-:-:S03]  /*05e0*/  PRMT R18, R19, 0x3340, R18 ;  /* 0x0000334013127816 */ /* 0x000fc60000000012 */
[----:B------:R-:W-:Y:S01]  /*05f0*/  IDP.4A.S8.S8 R12, R21, R14, R12 ;  /* 0x0000000e150c7226 */ /* 0x000fe2000000060c */
[----:B0-----:R-:W-:Y:S02]  /*0600*/  IADD3 R2, P0, PT, R2, 0x8, RZ ;  /* 0x0000000802027810 */ /* 0x001fe40007f1e0ff */
[----:B------:R-:W-:Y:S02]  /*0610*/  IADD3 R4, P1, PT, R4, 0x8, RZ ;  /* 0x0000000804047810 */ /* 0x000fe40007f3e0ff */
[----:B------:R-:W-:-:S04]  /*0620*/  PRMT R13, R20, 0x3340, R13 ;  /* 0x00003340140d7816 */ /* 0x000fc8000000000d */
[----:B------:R-:W-:Y:S01]  /*0630*/  PRMT R13, R13, 0x5410, R18 ;  /* 0x000054100d0d7816 */ /* 0x000fe20000000012 */
[----:B------:R-:W-:Y:S02]  /*0640*/  IMAD.X R3, RZ, RZ, R3, P0 ;  /* 0x000000ffff037224 */ /* 0x000fe400000e0603 */
[----:B------:R-:W-:Y:S01]  /*0650*/  IMAD.X R5, RZ, RZ, R5, P1 ;  /* 0x000000ffff057224 */ /* 0x000fe200008e0605 */
[----:B--2---:R-:W-:Y:S02]  /*0660*/  PRMT R22, R25, 0x3340, R22 ;  /* 0x0000334019167816 */ /* 0x004fe40000000016 */
[----:B---3--:R-:W-:-:S04]  /*0670*/  PRMT R23, R24, 0x3340, R23 ;  /* 0x0000334018177816 */ /* 0x008fc80000000017 */
[----:B------:R-:W-:-:S05]  /*0680*/  PRMT R22, R22, 0x5410, R23 ;  /* 0x0000541016167816 */ /* 0x000fca0000000017 */
[----:B------:R-:W-:Y:S01]  /*0690*/  IDP.4A.S8.S8 R12, R13, R22, R12 ;  /* 0x000000160d0c7226 */ /* 0x000fe2000000060c */
[----:B------:R-:W-:Y:S06]  /*06a0*/  BRA.U UP1, `(.L_x_90) ;  /* 0xfffffffd016c7547 */ /* 0x000fec000b83ffff */
.L_x_89:
[----:B------:R-:W-:Y:S05]  /*06b0*/  BRA.U !UP0, `(.L_x_88) ;  /* 0x0000000108fc7547 */ /* 0x000fea000b800000 */
[----:B------:R-:W-:Y:S02]  /*06c0*/  UISETP.GE.U32.AND UP0, UPT, UR6, 0x4, UPT ;  /* 0x000000040600788c */ /* 0x000fe4000bf06070 */
[----:B------:R-:W-:-:S04]  /*06d0*/  ULOP3.LUT UR7, UR5, 0x3, URZ, 0xc0, !UPT ;  /* 0x0000000305077892 */ /* 0x000fc8000f8ec0ff */
[----:B------:R-:W-:-:S03]  /*06e0*/  UISETP.NE.AND UP1, UPT, UR7, URZ, UPT ;  /* 0x000000ff0700728c */ /* 0x000fc6000bf25270 */
[----:B------:R-:W-:Y:S08]  /*06f0*/  BRA.U !UP0, `(.L_x_91) ;  /* 0x0000000108587547 */ /* 0x000ff0000b800000 */
[----:B------:R-:W0:Y:S08]  /*0700*/  LDC.64 R4, c[0x0][0x388] ;  /* 0x0000e200ff047b82 */ /* 0x000e300000000a00 */
[----:B------:R-:W1:Y:S01]  /*0710*/  LDC.64 R2, c[0x0][0x390] ;  /* 0x0000e400ff027b82 */ /* 0x000e620000000a00 */
[----:B0-----:R-:W-:-:S04]  /*0720*/  IADD3 R4, P0, P1, R11, UR4, R4 ;  /* 0x000000040b047c10 */ /* 0x001fc8000f91e004 */
[----:B------:R-:W-:Y:S02]  /*0730*/  IADD3.X R5, PT, PT, R8, R5, RZ, P0, P1 ;  /* 0x0000000508057210 */ /* 0x000fe400007e24ff */
[----:B-1----:R-:W-:-:S03]  /*0740*/  IADD3 R2, P2, P3, R9, UR4, R2 ;  /* 0x0000000409027c10 */ /* 0x002fc6000fb5e002 */
[----:B------:R-:W2:Y:S01]  /*0750*/  LDG.E.U8.CONSTANT R17, desc[UR8][R4.64+0x3] ;  /* 0x0000030804117981 */ /* 0x000ea2000c1e9100 */
[----:B------:R-:W-:-:S03]  /*0760*/  IADD3.X R3, PT, PT, R10, R3, RZ, P2, P3 ;  /* 0x000000030a037210 */ /* 0x000fc600017e64ff */
[----:B------:R-:W2:Y:S04]  /*0770*/  LDG.E.U8.CONSTANT R18, desc[UR8][R4.64+0x2] ;  /* 0x0000020804127981 */ /* 0x000ea8000c1e9100 */
[----:B------:R-:W3:Y:S04]  /*0780*/  LDG.E.U8.CONSTANT R19, desc[UR8][R4.64+0x1] ;  /* 0x0000010804137981 */ /* 0x000ee8000c1e9100 */
[----:B------:R-:W3:Y:S04]  /*0790*/  LDG.E.U8.CONSTANT R20, desc[UR8][R4.64] ;  /* 0x0000000804147981 */ /* 0x000ee8000c1e9100 */
[----:B------:R-:W4:Y:S04]  /*07a0*/  LDG.E.U8.CONSTANT R13, desc[UR8][R2.64+0x3] ;  /* 0x00000308020d7981 */ /* 0x000f28000c1e9100 */
[----:B------:R-:W4:Y:S04]  /*07b0*/  LDG.E.U8.CONSTANT R14, desc[UR8][R2.64+0x2] ;  /* 0x00000208020e7981 */ /* 0x000f28000c1e9100 */
[----:B------:R-:W5:Y:S04]  /*07c0*/  LDG.E.U8.CONSTANT R15, desc[UR8][R2.64+0x1] ;  /* 0x00000108020f7981 */ /* 0x000f68000c1e9100 */
[----:B------:R-:W5:Y:S01]  /*07d0*/  LDG.E.U8.CONSTANT R16, desc[UR8][R2.64] ;  /* 0x0000000802107981 */ /* 0x000f62000c1e9100 */
[----:B------:R-:W-:Y:S01]  /*07e0*/  UIADD3 UR4, UPT, UPT, UR4, 0x4, URZ ;  /* 0x0000000404047890 */ /* 0x000fe2000fffe0ff */
[----:B--2---:R-:W-:-:S02]  /*07f0*/  PRMT R17, R18, 0x3340, R17 ;  /* 0x0000334012117816 */ /* 0x004fc40000000011 */
[----:B---3--:R-:W-:-:S04]  /*0800*/  PRMT R20, R20, 0x3340, R19 ;  /* 0x0000334014147816 */ /* 0x008fc80000000013 */
[----:B------:R-:W-:Y:S02]  /*0810*/  PRMT R17, R20, 0x5410, R17 ;  /* 0x0000541014117816 */ /* 0x000fe40000000011 */
[----:B----4-:R-:W-:Y:S02]  /*0820*/  PRMT R13, R14, 0x3340, R13 ;  /* 0x000033400e0d7816 */ /* 0x010fe4000000000d */
[----:B-----5:R-:W-:-:S04]  /*0830*/  PRMT R16, R16, 0x3340, R15 ;  /* 0x0000334010107816 */ /* 0x020fc8000000000f */
[----:B------:R-:W-:-:S05]  /*0840*/  PRMT R13, R16, 0x5410, R13 ;  /* 0x00005410100d7816 */ /* 0x000fca000000000d */
[----:B------:R-:W-:-:S07]  /*0850*/  IDP.4A.S8.S8 R12, R13, R17, R12 ;  /* 0x000000110d0c7226 */ /* 0x000fce000000060c */
.L_x_91:
[----:B------:R-:W-:Y:S05]  /*0860*/  BRA.U !UP1, `(.L_x_88) ;  /* 0x0000000109907547 */ /* 0x000fea000b800000 */
[----:B------:R-:W-:Y:S02]  /*0870*/  UISETP.NE.AND UP0, UPT, UR7, 0x1, UPT ;  /* 0x000000010700788c */ /* 0x000fe4000bf05270 */
[----:B------:R-:W-:-:S04]  /*0880*/  ULOP3.LUT UR5, UR5, 0x1, URZ, 0xc0, !UPT ;  /* 0x0000000105057892 */ /* 0x000fc8000f8ec0ff */
[----:B------:R-:W-:-:S03]  /*0890*/  UISETP.NE.U32.AND UP1, UPT, UR5, 0x1, UPT ;  /* 0x000000010500788c */ /* 0x000fc6000bf25070 */
        /* <DEDUP_REMOVED lines=10> */
[----:B------:R-:W4:Y:S01]  /*0940*/  LDG.E.U8.CONSTANT R15, desc[UR8][R2.64+0x1] ;  /* 0x00000108020f7981 */ /* 0x000f22000c1e9100 */
[----:B------:R-:W-:Y:S01]  /*0950*/  PRMT R13, R0, 0x3340, R0 ;  /* 0x00003340000d7816 */ /* 0x000fe20000000000 */
[----:B------:R-:W-:Y:S01]  /*0960*/  UIADD3 UR4, UPT, UPT, UR4, 0x2, URZ ;  /* 0x0000000204047890 */ /* 0x000fe2000fffe0ff */
[----:B--2---:R-:W-:-:S02]  /*0970*/  PRMT R16, R17, 0x3340, R16 ;  /* 0x0000334011107816 */ /* 0x004fc40000000010 */
[----:B---3--:R-:W-:Y:S02]  /*0980*/  PRMT R14, R14, 0x8880, RZ ;  /* 0x000088800e0e7816 */ /* 0x008fe400000000ff */
[----:B----4-:R-:W-:Y:S02]  /*0990*/  PRMT R17, R15, 0x8880, RZ ;  /* 0x000088800f117816 */ /* 0x010fe400000000ff */
[----:B------:R-:W-:Y:S02]  /*09a0*/  PRMT R15, R16, 0x5410, R13 ;  /* 0x00005410100f7816 */ /* 0x000fe4000000000d */
[----:B------:R-:W-:Y:S02]  /*09b0*/  PRMT R13, R14, 0x7710, RZ ;  /* 0x000077100e0d7816 */ /* 0x000fe400000000ff */
[----:B------:R-:W-:-:S04]  /*09c0*/  PRMT R14, R17, 0x7710, RZ ;  /* 0x00007710110e7816 */ /* 0x000fc800000000ff */
[----:B------:R-:W-:-:S05]  /*09d0*/  PRMT R13, R13, 0x5410, R14 ;  /* 0x000054100d0d7816 */ /* 0x000fca000000000e */
[----:B------:R-:W-:-:S07]  /*09e0*/  IDP.2A.LO.S16.S8 R12, R13, R15, R12 ;  /* 0x0000000f0d0c7226 */ /* 0x000fce000000160c */
.L_x_92:
[----:B------:R-:W-:Y:S05]  /*09f0*/  BRA.U UP1, `(.L_x_88) ;  /* 0x00000001012c7547 */ /* 0x000fea000b800000 */
[----:B------:R-:W0:Y:S08]  /*0a00*/  LDC.64 R2, c[0x0][0x388] ;  /* 0x0000e200ff027b82 */ /* 0x000e300000000a00 */
[----:B------:R-:W1:Y:S01]  /*0a10*/  LDC.64 R4, c[0x0][0x390] ;  /* 0x0000e400ff047b82 */ /* 0x000e620000000a00 */
[----:B0-----:R-:W-:-:S04]  /*0a20*/  IADD3 R2, P0, P1, R11, UR4, R2 ;  /* 0x000000040b027c10 */ /* 0x001fc8000f91e002 */
[----:B------:R-:W-:Y:S02]  /*0a30*/  IADD3.X R3, PT, PT, R8, R3, RZ, P0, P1 ;  /* 0x0000000308037210 */ /* 0x000fe400007e24ff */
[----:B-1----:R-:W-:-:S03]  /*0a40*/  IADD3 R4, P2, P3, R9, UR4, R4 ;  /* 0x0000000409047c10 */ /* 0x002fc6000fb5e004 */
[----:B------:R-:W2:Y:S01]  /*0a50*/  LDG.E.U8.CONSTANT R2, desc[UR8][R2.64] ;  /* 0x0000000802027981 */ /* 0x000ea2000c1e9100 */
[----:B------:R-:W-:-:S05]  /*0a60*/  IADD3.X R5, PT, PT, R10, R5, RZ, P2, P3 ;  /* 0x000000050a057210 */ /* 0x000fca00017e64ff */
[----:B------:R-:W3:Y:S01]  /*0a70*/  LDG.E.U8.CONSTANT R4, desc[UR8][R4.64] ;  /* 0x0000000804047981 */ /* 0x000ee2000c1e9100 */
[----:B--2---:R-:W-:Y:S02]  /*0a80*/  PRMT R9, R2, 0x8880, RZ ;  /* 0x0000888002097816 */ /* 0x004fe400000000ff */
[----:B---3--:R-:W-:-:S05]  /*0a90*/  PRMT R8, R4, 0x8880, RZ ;  /* 0x0000888004087816 */ /* 0x008fca00000000ff */
[----:B------:R-:W-:-:S07]  /*0aa0*/  IMAD R12, R9, R8, R12 ;  /* 0x00000008090c7224 */ /* 0x000fce00078e020c */
.L_x_88:
[----:B------:R-:W0:Y:S01]  /*0ab0*/  LDC.64 R2, c[0x0][0x380] ;  /* 0x0000e000ff027b82 */ /* 0x000e220000000a00 */
[----:B------:R-:W-:-:S04]  /*0ac0*/  IMAD.IADD R7, R0, 0x1, R7 ;  /* 0x0000000100077824 */ /* 0x000fc800078e0207 */
[----:B------:R-:W-:-:S04]  /*0ad0*/  IMAD R7, R7, UR11, R6 ;  /* 0x0000000b07077c24 */ /* 0x000fc8000f8e0206 */
[----:B0-----:R-:W-:-:S05]  /*0ae0*/  IMAD.WIDE.U32 R2, R7, 0x4, R2 ;  /* 0x0000000407027825 */ /* 0x001fca00078e0002 */
[----:B------:R-:W-:Y:S01]  /*0af0*/  STG.E desc[UR8][R2.64], R12 ;  /* 0x0000000c02007986 */ /* 0x000fe2000c101908 */
[----:B------:R-:W-:Y:S05]  /*0b00*/  EXIT ;  /* 0x000000000000794d */ /* 0x000fea0003800000 */
.L_x_93:
        /* <DEDUP_REMOVED lines=15> */
.L_x_104:


//--------------------- .text.quantized_matmul_int8_kernel --------------------------
	.section	.text.quantized_matmul_int8_kernel,"ax",@progbits
	.align	128
        .global         quantized_matmul_int8_kernel
        .type           quantized_matmul_int8_kernel,@function
        .size           quantized_matmul_int8_kernel,(.L_x_105 - quantized_matmul_int8_kernel)
        .other          quantized_matmul_int8_kernel,@"STO_CUDA_ENTRY STV_DEFAULT"
quantized_matmul_int8_kernel:
.text.quantized_matmul_int8_kernel:
[----:B------:R-:W-:Y:S01]  /*0000*/  LDC R1, c[0x0][0x37c] ;  /* 0x0000df00ff017b82 */ /* 0x000fe20000000800 */
[----:B------:R-:W0:Y:S01]  /*0010*/  LDCU UR10, c[0x0][0x3a0] ;  /* 0x00007400ff0a77ac */ /* 0x000e220008000800 */
[----:B------:R-:W1:Y:S01]  /*0020*/  S2R R6, SR_CTAID.Y ;  /* 0x0000000000067919 */ /* 0x000e620000002600 */
[----:B------:R-:W-:Y:S01]  /*0030*/  IMAD.MOV.U32 R16, RZ, RZ, RZ ;  /* 0x000000ffff107224 */ /* 0x000fe200078e00ff */
[----:B------:R-:W2:Y:S01]  /*0040*/  LDCU.64 UR8, c[0x0][0x358] ;  /* 0x00006b00ff0877ac */ /* 0x000ea20008000a00 */
[----:B------:R-:W1:Y:S01]  /*0050*/  S2R R0, SR_TID.Y ;  /* 0x0000000000007919 */ /* 0x000e620000002200 */
[----:B------:R-:W3:Y:S01]  /*0060*/  S2R R2, SR_CTAID.X ;  /* 0x0000000000027919 */ /* 0x000ee20000002500 */
[----:B------:R-:W3:Y:S01]  /*0070*/  S2R R9, SR_TID.X ;  /* 0x0000000000097919 */ /* 0x000ee20000002100 */
[----:B0-----:R-:W-:-:S04]  /*0080*/  UIADD3 UR4, UPT, UPT, UR10, 0xf, URZ ;  /* 0x0000000f0a047890 */ /* 0x001fc8000fffe0ff */
[----:B------:R-:W-:Y:S01]  /*0090*/  UISETP.GE.U32.AND UP0, UPT, UR4, 0x10, UPT ;  /* 0x000000100400788c */ /* 0x000fe2000bf06070 */
[----:B-1----:R-:W-:Y:S02]  /*00a0*/  IMAD R6, R6, 0x10, R0 ;  /* 0x0000001006067824 */ /* 0x002fe400078e0200 */
[----:B---3--:R-:W-:-:S06]  /*00b0*/  IMAD R7, R2, 0x10, R9 ;  /* 0x0000001002077824 */ /* 0x008fcc00078e0209 */
[----:B--2---:R-:W-:Y:S05]  /*00c0*/  BRA.U !UP0, `(.L_x_94) ;  /* 0x0000000508a07547 */ /* 0x004fea000b800000 */
[----:B------:R-:W0:Y:S01]  /*00d0*/  S2UR UR7, SR_CgaCtaId ;  /* 0x00000000000779c3 */ /* 0x000e220000008800 */
[----:B------:R-:W1:Y:S01]  /*00e0*/  LDCU UR11, c[0x0][0x39c] ;  /* 0x00007380ff0b77ac */ /* 0x000e620008000800 */
[----:B------:R-:W-:Y:S02]  /*00f0*/  IMAD.MOV.U32 R16, RZ, RZ, RZ ;  /* 0x000000ffff107224 */ /* 0x000fe400078e00ff */
[--C-:B------:R-:W-:Y:S01]  /*0100*/  IMAD R11, R6, UR10, R9.reuse ;  /* 0x0000000a060b7c24 */ /* 0x100fe2000f8e0209 */
[----:B------:R-:W-:Y:S01]  /*0110*/  UMOV UR5, 0x400 ;  /* 0x0000040000057882 */ /* 0x000fe20000000000 */
[----:B------:R-:W-:Y:S02]  /*0120*/  USHF.R.U32.HI UR6, URZ, 0x4, UR4 ;  /* 0x00000004ff067899 */ /* 0x000fe40008011604 */
[----:B------:R-:W2:Y:S01]  /*0130*/  LDC R8, c[0x0][0x39c] ;  /* 0x0000e700ff087b82 */ /* 0x000ea20000000800 */
[----:B------:R-:W-:Y:S01]  /*0140*/  UIADD3 UR4, UPT, UPT, UR5, 0x100, URZ ;  /* 0x0000010005047890 */ /* 0x000fe2000fffe0ff */
[----:B------:R-:W3:Y:S01]  /*0150*/  LDCU UR13, c[0x0][0x3a0] ;  /* 0x00007400ff0d77ac */ /* 0x000ee20008000800 */
[----:B------:R-:W4:Y:S01]  /*0160*/  LDCU UR12, c[0x0][0x398] ;  /* 0x00007300ff0c77ac */ /* 0x000f220008000800 */
[----:B-1----:R-:W-:Y:S01]  /*0170*/  IMAD R15, R0, UR11, R9 ;  /* 0x0000000b000f7c24 */ /* 0x002fe2000f8e0209 */
[----:B------:R-:W-:-:S03]  /*0180*/  UIADD3 UR6, UPT, UPT, -UR6, URZ, URZ ;  /* 0x000000ff06067290 */ /* 0x000fc6000fffe1ff */
[----:B------:R-:W-:Y:S01]  /*0190*/  IMAD R15, R2, 0x10, R15 ;  /* 0x00000010020f7824 */ /* 0x000fe200078e020f */
[----:B0-----:R-:W-:Y:S02]  /*01a0*/  ULEA UR5, UR7, UR5, 0x18 ;  /* 0x0000000507057291 */ /* 0x001fe4000f8ec0ff */
[----:B------:R-:W-:-:S04]  /*01b0*/  ULEA UR4, UR7, UR4, 0x18 ;  /* 0x0000000407047291 */ /* 0x000fc8000f8ec0ff */
[----:B------:R-:W-:Y:S02]  /*01c0*/  LEA R12, R0, UR5, 0x4 ;  /* 0x00000005000c7c11 */ /* 0x000fe4000f8e20ff */
[----:B------:R-:W-:-:S03]  /*01d0*/  VIADD R13, R9, UR4 ;  /* 0x00000004090d7c36 */ /* 0x000fc60008000000 */
[----:B------:R-:W-:Y:S02]  /*01e0*/  IMAD.IADD R14, R9, 0x1, R12 ;  /* 0x00000001090e7824 */ /* 0x000fe400078e020c */
[----:B---34-:R-:W-:-:S07]  /*01f0*/  IMAD R10, R0, 0x10, R13 ;  /* 0x00000010000a7824 */ /* 0x018fce00078e020d */
.L_x_95:
[----:B------:R-:W-:Y:S02]  /*0200*/  ISETP.GE.U32.AND P0, PT, R9, UR13, PT ;  /* 0x0000000d09007c0c */ /* 0x000fe4000bf06070 */
[----:B------:R-:W-:Y:S02]  /*0210*/  ISETP.GE.U32.AND P1, PT, R0, UR13, PT ;  /* 0x0000000d00007c0c */ /* 0x000fe4000bf26070 */
[----:B------:R-:W-:Y:S02]  /*0220*/  ISETP.GE.U32.OR P0, PT, R6, UR12, P0 ;  /* 0x0000000c06007c0c */ /* 0x000fe40008706470 */
[----:B--2---:R-:W-:Y:S02]  /*0230*/  ISETP.GE.U32.OR P1, PT, R7, R8, P1 ;  /* 0x000000080700720c */ /* 0x004fe40000f26470 */
[----:B------:R-:W-:Y:S02]  /*0240*/  PRMT R17, RZ, 0x7610, R17 ;  /* 0x00007610ff117816 */ /* 0x000fe40000000011 */
[----:B------:R-:W-:-:S07]  /*0250*/  PRMT R19, RZ, 0x7610, R19 ;  /* 0x00007610ff137816 */ /* 0x000fce0000000013 */
[----:B------:R-:W0:Y:S08]  /*0260*/  @!P0 LDC.64 R2, c[0x0][0x388] ;  /* 0x0000e200ff028b82 */ /* 0x000e300000000a00 */
[----:B------:R-:W1:Y:S01]  /*0270*/  @!P1 LDC.64 R4, c[0x0][0x390] ;  /* 0x0000e400ff049b82 */ /* 0x000e620000000a00 */
[----:B0-----:R-:W-:-:S05]  /*0280*/  @!P0 IADD3 R2, P2, PT, R11, R2, RZ ;  /* 0x000000020b028210 */ /* 0x001fca0007f5e0ff */
[----:B------:R-:W-:Y:S01]  /*0290*/  @!P0 IMAD.X R3, RZ, RZ, R3, P2 ;  /* 0x000000ffff038224 */ /* 0x000fe200010e0603 */
[----:B-1----:R-:W-:-:S04]  /*02a0*/  @!P1 IADD3 R4, P3, PT, R15, R4, RZ ;  /* 0x000000040f049210 */ /* 0x002fc80007f7e0ff */
[----:B------:R-:W2:Y:S01]  /*02b0*/  @!P0 LDG.E.U8.CONSTANT R17, desc[UR8][R2.64] ;  /* 0x0000000802118981 */ /* 0x000ea2000c1e9100 */
[----:B------:R-:W-:-:S05]  /*02c0*/  @!P1 IMAD.X R5, RZ, RZ, R5, P3 ;  /* 0x000000ffff059224 */ /* 0x000fca00018e0605 */
[----:B------:R-:W3:Y:S01]  /*02d0*/  @!P1 LDG.E.U8.CONSTANT R19, desc[UR8][R4.64] ;  /* 0x0000000804139981 */ /* 0x000ee2000c1e9100 */
[----:B------:R-:W-:-:S04]  /*02e0*/  UIADD3 UR6, UPT, UPT, UR6, 0x1, URZ ;  /* 0x0000000106067890 */ /* 0x000fc8000fffe0ff */
[----:B------:R-:W-:Y:S01]  /*02f0*/  UISETP.NE.AND UP0, UPT, UR6, URZ, UPT ;  /* 0x000000ff0600728c */ /* 0x000fe2000bf05270 */
[----:B------:R-:W-:Y:S02]  /*0300*/  VIADD R0, R0, 0x10 ;  /* 0x0000001000007836 */ /* 0x000fe40000000000 */
[----:B------:R-:W-:Y:S02]  /*0310*/  VIADD R9, R9, 0x10 ;  /* 0x0000001009097836 */ /* 0x000fe40000000000 */
[----:B------:R-:W-:Y:S02]  /*0320*/  VIADD R11, R11, 0x10 ;  /* 0x000000100b0b7836 */ /* 0x000fe40000000000 */
[----:B------:R-:W-:Y:S01]  /*0330*/  IMAD R15, R8, 0x10, R15 ;  /* 0x00000010080f7824 */ /* 0x000fe200078e020f */
[----:B--2---:R-:W-:Y:S04]  /*0340*/  STS.U8 [R14], R17 ;  /* 0x000000110e007388 */ /* 0x004fe80000000000 */
[----:B---3--:R-:W-:Y:S01]  /*0350*/  STS.U8 [R10], R19 ;  /* 0x000000130a007388 */ /* 0x008fe20000000000 */
[----:B------:R-:W-:Y:S06]  /*0360*/  BAR.SYNC.DEFER_BLOCKING 0x0 ;  /* 0x0000000000007b1d */ /* 0x000fec0000010000 */
[----:B------:R-:W-:Y:S04]  /*0370*/  LDS.U8 R20, [R13+0x10] ;  /* 0x000010000d147984 */ /* 0x000fe80000000000 */
[----:B------:R-:W0:Y:S04]  /*0380*/  LDS.U8 R23, [R13] ;  /* 0x000000000d177984 */ /* 0x000e280000000000 */
[----:B------:R-:W-:Y:S04]  /*0390*/  LDS.U8 R18, [R13+0x30] ;  /* 0x000030000d127984 */ /* 0x000fe80000000000 */
[----:B------:R-:W1:Y:S04]  /*03a0*/  LDS.U8 R21, [R13+0x20] ;  /* 0x000020000d157984 */ /* 0x000e680000000000 */
[----:B------:R-:W-:Y:S04]  /*03b0*/  LDS.U8 R22, [R12+0x3] ;  /* 0x000003000c167984 */ /* 0x000fe80000000000 */
[----:B------:R-:W2:Y:S04]  /*03c0*/  LDS.U8 R25, [R12+0x2] ;  /* 0x000002000c197984 */ /* 0x000ea80000000000 */
[----:B------:R-:W-:Y:S04]  /*03d0*/  LDS.U8 R4, [R13+0x70] ;  /* 0x000070000d047984 */ /* 0x000fe80000000000 */
[----:B------:R-:W3:Y:S04]  /*03e0*/  LDS.U8 R5, [R13+0x60] ;  /* 0x000060000d057984 */ /* 0x000ee80000000000 */
[----:B------:R-:W-:Y:S04]  /*03f0*/  LDS.U8 R24, [R12+0x1] ;  /* 0x000001000c187984 */ /* 0x000fe80000000000 */
[----:B------:R-:W4:Y:S04]  /*0400*/  LDS.U8 R27, [R12] ;  /* 0x000000000c1b7984 */ /* 0x000f280000000000 */
[----:B------:R-:W-:Y:S04]  /*0410*/  LDS.U8 R2, [R13+0x50] ;  /* 0x000050000d027984 */ /* 0x000fe80000000000 */
[----:B------:R-:W5:Y:S01]  /*0420*/  LDS.U8 R3, [R13+0x40] ;  /* 0x000040000d037984 */ /* 0x000f620000000000 */
[----:B0-----:R-:W-:-:S03]  /*0430*/  PRMT R20, R23, 0x3340, R20 ;  /* 0x0000334017147816 */ /* 0x001fc60000000014 */
[----:B------:R-:W-:Y:S01]  /*0440*/  LDS.U8 R19, [R13+0xa0] ;  /* 0x0000a0000d137984 */ /* 0x000fe20000000000 */
[----:B-1----:R-:W-:-:S03]  /*0450*/  PRMT R17, R21, 0x3340, R18 ;  /* 0x0000334015117816 */ /* 0x002fc60000000012 */
[----:B------:R-:W-:Y:S01]  /*0460*/  LDS.U8 R23, [R12+0x7] ;  /* 0x000007000c177984 */ /* 0x000fe20000000000 */
[----:B------:R-:W-:-:S03]  /*0470*/  PRMT R17, R20, 0x5410, R17 ;  /* 0x0000541014117816 */ /* 0x000fc60000000011 */
[----:B------:R-:W-:Y:S01]  /*0480*/  LDS.U8 R26, [R12+0x4] ;  /* 0x000004000c1a7984 */ /* 0x000fe20000000000 */
[----:B--2---:R-:W-:-:S03]  /*0490*/  PRMT R18, R25, 0x3340, R22 ;  /* 0x0000334019127816 */ /* 0x004fc60000000016 */
[----:B------:R-:W-:Y:S04]  /*04a0*/  LDS.U8 R20, [R13+0x80] ;  /* 0x000080000d147984 */ /* 0x000fe80000000000 */
[----:B------:R-:W0:Y:S01]  /*04b0*/  LDS.U8 R22, [R13+0xb0] ;  /* 0x0000b0000d167984 */ /* 0x000e220000000000 */
[----:B---3--:R-:W-:-:S03]  /*04c0*/  PRMT R4, R5, 0x3340, R4 ;  /* 0x0000334005047816 */ /* 0x008fc60000000004 */
[----:B------:R-:W1:Y:S04]  /*04d0*/  LDS.U8 R25, [R12+0x5] ;  /* 0x000005000c197984 */ /* 0x000e680000000000 */
[----:B------:R-:W2:Y:S01]  /*04e0*/  LDS.U8 R5, [R13+0x90] ;  /* 0x000090000d057984 */ /* 0x000ea20000000000 */
[----:B----4-:R-:W-:-:S03]  /*04f0*/  PRMT R27, R27, 0x3340, R24 ;  /* 0x000033401b1b7816 */ /* 0x010fc60000000018 */
[----:B------:R-:W3:Y:S01]  /*0500*/  LDS.U8 R24, [R12+0x6] ;  /* 0x000006000c187984 */ /* 0x000ee20000000000 */
[----:B-----5:R-:W-:-:S03]  /*0510*/  PRMT R21, R3, 0x3340, R2 ;  /* 0x0000334003157816 */ /* 0x020fc60000000002 */
[----:B------:R-:W-:Y:S04]  /*0520*/  LDS.U8 R2, [R12+0xb] ;  /* 0x00000b000c027984 */ /* 0x000fe80000000000 */
[----:B------:R-:W4:Y:S01]  /*0530*/  LDS.U8 R3, [R12+0xa] ;  /* 0x00000a000c037984 */ /* 0x000f220000000000 */
[----:B------:R-:W-:Y:S02]  /*0540*/  PRMT R18, R27, 0x5410, R18 ;  /* 0x000054101b127816 */ /* 0x000fe40000000012 */
[----:B------:R-:W-:Y:S01]  /*0550*/  PRMT R4, R21, 0x5410, R4 ;  /* 0x0000541015047816 */ /* 0x000fe20000000004 */
[----:B------:R-:W-:Y:S02]  /*0560*/  LDS.U8 R27, [R12+0xe] ;  /* 0x00000e000c1b7984 */ /* 0x000fe40000000000 */
[----:B------:R-:W-:-:S02]  /*0570*/  IDP.4A.S8.S8 R17, R17, R18, R16 ;  /* 0x0000001211117226 */ /* 0x000fc40000000610 */
[----:B------:R-:W-:Y:S04]  /*0580*/  LDS.U8 R18, [R12+0x9] ;  /* 0x000009000c127984 */ /* 0x000fe80000000000 */
[----:B------:R-:W-:Y:S01]  /*0590*/  LDS.U8 R21, [R13+0xe0] ;  /* 0x0000e0000d157984 */ /* 0x000fe20000000000 */
[----:B0-----:R-:W-:-:S03]  /*05a0*/  PRMT R19, R19, 0x3340, R22 ;  /* 0x0000334013137816 */ /* 0x001fc60000000016 */
[----:B------:R-:W-:Y:S01]  /*05b0*/  LDS.U8 R16, [R12+0xd] ;  /* 0x00000d000c107984 */ /* 0x000fe20000000000 */
[----:B-1----:R-:W-:-:S03]  /*05c0*/  PRMT R26, R26, 0x3340, R25 ;  /* 0x000033401a1a7816 */ /* 0x002fc60000000019 */
[----:B------:R-:W-:Y:S01]  /*05d0*/  LDS.U8 R22, [R13+0xd0] ;  /* 0x0000d0000d167984 */ /* 0x000fe20000000000 */
[----:B--2---:R-:W-:-:S03]  /*05e0*/  PRMT R20, R20, 0x3340, R5 ;  /* 0x0000334014147816 */ /* 0x004fc60000000005 */
[----:B------:R-:W0:Y:S01]  /*05f0*/  LDS.U8 R25, [R13+0xc0] ;  /* 0x0000c0000d197984 */ /* 0x000e220000000000 */
[----:B------:R-:W-:-:S03]  /*0600*/  PRMT R5, R20, 0x5410, R19 ;  /* 0x0000541014057816 */ /* 0x000fc60000000013 */
[----:B------:R-:W1:Y:S01]  /*0610*/  LDS.U8 R19, [R12+0x8] ;  /* 0x000008000c137984 */ /* 0x000e620000000000 */
[----:B---3--:R-:W-:-:S03]  /*0620*/  PRMT R23, R24, 0x3340, R23 ;  /* 0x0000334018177816 */ /* 0x008fc60000000017 */
[----:B------:R-:W2:Y:S04]  /*0630*/  LDS.U8 R20, [R13+0xf0] ;  /* 0x0000f0000d147984 */ /* 0x000ea80000000000 */
[----:B------:R-:W3:Y:S01]  /*0640*/  LDS.U8 R24, [R12+0xf] ;  /* 0x00000f000c187984 */ /* 0x000ee20000000000 */
[----:B----4-:R-:W-:-:S03]  /*0650*/  PRMT R2, R3, 0x3340, R2 ;  /* 0x0000334003027816 */ /* 0x010fc60000000002 */
[----:B------:R-:W4:Y:S01]  /*0660*/  LDS.U8 R3, [R12+0xc] ;  /* 0x00000c000c037984 */ /* 0x000f220000000000 */
[----:B------:R-:W-:-:S05]  /*0670*/  PRMT R23, R26, 0x5410, R23 ;  /* 0x000054101a177816 */ /* 0x000fca0000000017 */
[----:B------:R-:W-:Y:S01]  /*0680*/  IDP.4A.S8.S8 R4, R4, R23, R17 ;  /* 0x0000001704047226 */ /* 0x000fe20000000611 */
[----:B0-----:R-:W-:Y:S02]  /*0690*/  PRMT R25, R25, 0x3340, R22 ;  /* 0x0000334019197816 */ /* 0x001fe40000000016 */
[----:B-1----:R-:W-:Y:S02]  /*06a0*/  PRMT R19, R19, 0x3340, R18 ;  /* 0x0000334013137816 */ /* 0x002fe40000000012 */
[----:B--2---:R-:W-:Y:S02]  /*06b0*/  PRMT R20, R21, 0x3340, R20 ;  /* 0x0000334015147816 */ /* 0x004fe40000000014 */
[----:B------:R-:W-:Y:S02]  /*06c0*/  PRMT R2, R19, 0x5410, R2 ;  /* 0x0000541013027816 */ /* 0x000fe40000000002 */
[----:B---3--:R-:W-:Y:S02]  /*06d0*/  PRMT R24, R27, 0x3340, R24 ;  /* 0x000033401b187816 */ /* 0x008fe40000000018 */
[----:B----4-:R-:W-:Y:S01]  /*06e0*/  PRMT R3, R3, 0x3340, R16 ;  /* 0x0000334003037816 */ /* 0x010fe20000000010 */
[----:B------:R-:W-:Y:S01]  /*06f0*/  IDP.4A.S8.S8 R2, R5, R2, R4 ;  /* 0x0000000205027226 */ /* 0x000fe20000000604 */
[----:B------:R-:W-:-:S02]  /*0700*/  PRMT R25, R25, 0x5410, R20 ;  /* 0x0000541019197816 */ /* 0x000fc40000000014 */
[----:B------:R-:W-:-:S05]  /*0710*/  PRMT R3, R3, 0x5410, R24 ;  /* 0x0000541003037816 */ /* 0x000fca0000000018 */
[----:B------:R-:W-:Y:S01]  /*0720*/  IDP.4A.S8.S8 R16, R25, R3, R2 ;  /* 0x0000000319107226 */ /* 0x000fe20000000602 */
[----:B------:R-:W-:Y:S06]  /*0730*/  BAR.SYNC.DEFER_BLOCKING 0x0 ;  /* 0x0000000000007b1d */ /* 0x000fec0000010000 */
[----:B------:R-:W-:Y:S05]  /*0740*/  BRA.U UP0, `(.L_x_95) ;  /* 0xfffffff900ac7547 */ /* 0x000fea000b83ffff */
.L_x_94:
[----:B------:R-:W0:Y:S02]  /*0750*/  LDCU.64 UR4, c[0x0][0x398] ;  /* 0x00007300ff0477ac */ /* 0x000e240008000a00 */
[----:B0-----:R-:W-:-:S04]  /*0760*/  ISETP.GE.U32.AND P0, PT, R7, UR5, PT ;  /* 0x0000000507007c0c */ /* 0x001fc8000bf06070 */
[----:B------:R-:W-:-:S13]  /*0770*/  ISETP.GE.U32.OR P0, PT, R6, UR4, P0 ;  /* 0x0000000406007c0c */ /* 0x000fda0008706470 */
[----:B------:R-:W-:Y:S05]  /*0780*/  @P0 EXIT ;  /* 0x000000000000094d */ /* 0x000fea0003800000 */
[----:B------:R-:W0:Y:S01]  /*0790*/  LDC.64 R2, c[0x0][0x380] ;  /* 0x0000e000ff027b82 */ /* 0x000e220000000a00 */
[----:B------:R-:W-:-:S04]  /*07a0*/  IMAD R7, R6, UR5, R7 ;  /* 0x0000000506077c24 */ /* 0x000fc8000f8e0207 */
[----:B0-----:R-:W-:-:S05]  /*07b0*/  IMAD.WIDE.U32 R2, R7, 0x4, R2 ;  /* 0x0000000407027825 */ /* 0x001fca00078e0002 */
[----:B------:R-:W-:Y:S01]  /*07c0*/  STG.E desc[UR8][R2.64], R16 ;  /* 0x0000001002007986 */ /* 0x000fe2000c101908 */
[----:B------:R-:W-:Y:S05]  /*07d0*/  EXIT ;  /* 0x000000000000794d */ /* 0x000fea0003800000 */
.L_x_96:
        /* <DEDUP_REMOVED lines=10> */
.L_x_105:


//--------------------- .nv.shared.quantized_nax_fused_kernel --------------------------
	.section	.nv.shared.quantized_nax_fused_kernel,"aw",@nobits
	.sectionflags	@""
	.align	16
.nv.shared.quantized_nax_fused_kernel:
	.zero		1040


//--------------------- .nv.shared.reserved.0     --------------------------
	.section	.nv.shared.reserved.0,"aw",@nobits
	.weak		__nv_reservedSMEM_offset_0_alias
	.size		__nv_reservedSMEM_offset_0_alias, 0, 64
	.other		__nv_reservedSMEM_offset_0_alias,@"STO_CUDA_RESERVED_SHARED STV_DEFAULT"
__nv_reservedSMEM_offset_0_alias:
	.zero		0
	.zero		64


//--------------------- .nv.shared.quantized_attention_output_kernel --------------------------
	.section	.nv.shared.quantized_attention_output_kernel,"aw",@nobits
	.sectionflags	@""
	.align	16
	.zero		1024


//--------------------- .nv.shared.quantized_softmax_kernel --------------------------
	.section	.nv.shared.quantized_softmax_kernel,"aw",@nobits
	.sectionflags	@""
	.align	16
.nv.shared.quantized_softmax_kernel:
	.zero		1040


//--------------------- .nv.shared.quantized_attention_scores_kernel --------------------------
	.section	.nv.shared.quantized_attention_scores_kernel,"aw",@nobits
	.sectionflags	@""
	.align	16
	.zero		1024


//--------------------- .nv.shared.quantized_matmul_int8_kernel --------------------------
	.section	.nv.shared.quantized_matmul_int8_kernel,"aw",@nobits
	.sectionflags	@""
	.align	16
.nv.shared.quantized_matmul_int8_kernel:
	.zero		1536


//--------------------- .nv.constant0.quantized_nax_fused_kernel --------------------------
	.section	.nv.constant0.quantized_nax_fused_kernel,"a",@progbits
	.sectionflags	@""
	.align	4
.nv.constant0.quantized_nax_fused_kernel:
	.zero		972


//--------------------- .nv.constant0.quantized_attention_output_kernel --------------------------
	.section	.nv.constant0.quantized_attention_output_kernel,"a",@progbits
	.sectionflags	@""
	.align	4
.nv.constant0.quantized_attention_output_kernel:
	.zero		948


//--------------------- .nv.constant0.quantized_softmax_kernel --------------------------
	.section	.nv.constant0.quantized_softmax_kernel,"a",@progbits
	.sectionflags	@""
	.align	4
.nv.constant0.quantized_softmax_kernel:
	.zero		940


//--------------------- .nv.constant0.quantized_attention_scores_kernel --------------------------
	.section	.nv.constant0.quantized_attention_scores_kernel,"a",@progbits
	.sectionflags	@""
	.align	4
.nv.constant0.quantized_attention_scores_kernel:
	.zero		940


//--------------------- .nv.constant0.quantized_matmul_int8_kernel --------------------------
	.section	.nv.constant0.quantized_matmul_int8_kernel,"a",@progbits
	.sectionflags	@""
	.align	4
.nv.constant0.quantized_matmul_int8_kernel:
	.zero		932


//--------------------- SYMBOLS --------------------------

	.type		.nv.reservedSmem.offset0,@object
	.size		.nv.reservedSmem.offset0,0x4
	.type		.nv.reservedSmem.cap,@object
	.size		.nv.reservedSmem.cap,0x4
